//
// Generated by NVIDIA NVVM Compiler
//
// Compiler Build ID: CL-36424714
// Cuda compilation tools, release 13.0, V13.0.88
// Based on NVVM 20.0.0
//

.version 9.0
.target sm_100
.address_size 64

	// .globl	_Z5crackPcS_S_i
.extern .func  (.param .b64 func_retval0) malloc
(
	.param .b64 malloc_param_0
)
;
.extern .func free
(
	.param .b64 free_param_0
)
;

.visible .entry _Z5crackPcS_S_i(
	.param .u64 .ptr .align 1 _Z5crackPcS_S_i_param_0,
	.param .u64 .ptr .align 1 _Z5crackPcS_S_i_param_1,
	.param .u64 .ptr .align 1 _Z5crackPcS_S_i_param_2,
	.param .u32 _Z5crackPcS_S_i_param_3
)
{
	.reg .pred 	%p<58>;
	.reg .b16 	%rs<109>;
	.reg .b32 	%r<74>;
	.reg .b64 	%rd<70>;

	ld.param.u64 	%rd22, [_Z5crackPcS_S_i_param_0];
	ld.param.u64 	%rd23, [_Z5crackPcS_S_i_param_1];
	ld.param.u64 	%rd24, [_Z5crackPcS_S_i_param_2];
	ld.param.u32 	%r43, [_Z5crackPcS_S_i_param_3];
	cvta.to.global.u64 	%rd1, %rd24;
	add.s32 	%r1, %r43, 1;
	cvt.s64.s32 	%rd25, %r1;
	{ // callseq 0, 0
	.param .b64 param0;
	st.param.b64 	[param0], %rd25;
	.param .b64 retval0;
	call.uni (retval0), 
	malloc, 
	(
	param0
	);
	ld.param.b64 	%rd26, [retval0];
	} // callseq 0
	add.s64 	%rd67, %rd26, 3;
	setp.lt.s32 	%p5, %r43, 1;
	@%p5 bra 	$L__BB0_32;
	cvta.to.global.u64 	%rd27, %rd23;
	cvta.to.global.u64 	%rd28, %rd22;
	mov.u32 	%r45, %tid.x;
	cvt.u64.u32 	%rd29, %r45;
	add.s64 	%rd4, %rd27, %rd29;
	mov.u32 	%r46, %ctaid.x;
	cvt.u64.u32 	%rd30, %r46;
	add.s64 	%rd5, %rd28, %rd30;
	and.b32  	%r2, %r43, 7;
	setp.lt.u32 	%p6, %r43, 8;
	mov.b32 	%r62, 0;
	@%p6 bra 	$L__BB0_10;
	and.b32  	%r62, %r43, 2147483640;
	neg.s32 	%r59, %r62;
	mov.b32 	%r60, 0;
	mov.u64 	%rd65, %rd67;
$L__BB0_3:
	.pragma "nounroll";
	setp.ne.s32 	%p7, %r60, 0;
	@%p7 bra 	$L__BB0_5;
	ld.global.u8 	%rs15, [%rd5];
	st.u8 	[%rd67+-3], %rs15;
	bra.uni 	$L__BB0_6;
$L__BB0_5:
	ld.global.u8 	%rs14, [%rd4];
	st.u8 	[%rd65+-3], %rs14;
$L__BB0_6:
	setp.eq.s32 	%p8, %r60, 0;
	@%p8 bra 	$L__BB0_8;
	ld.global.u8 	%rs107, [%rd4];
	st.u8 	[%rd65+-2], %rs107;
	bra.uni 	$L__BB0_9;
$L__BB0_8:
	ld.global.u8 	%rs16, [%rd5];
	st.u8 	[%rd65+-2], %rs16;
	ld.global.u8 	%rs107, [%rd4];
$L__BB0_9:
	st.u8 	[%rd65+-1], %rs107;
	ld.global.u8 	%rs17, [%rd4];
	st.u8 	[%rd65], %rs17;
	st.u8 	[%rd65+1], %rs17;
	ld.global.u8 	%rs18, [%rd4];
	st.u8 	[%rd65+2], %rs18;
	st.u8 	[%rd65+3], %rs18;
	ld.global.u8 	%rs19, [%rd4];
	st.u8 	[%rd65+4], %rs19;
	add.s32 	%r60, %r60, 8;
	add.s32 	%r59, %r59, 8;
	add.s64 	%rd65, %rd65, 8;
	setp.ne.s32 	%p9, %r59, 0;
	@%p9 bra 	$L__BB0_3;
$L__BB0_10:
	setp.eq.s32 	%p10, %r2, 0;
	@%p10 bra 	$L__BB0_32;
	and.b32  	%r10, %r43, 3;
	setp.lt.u32 	%p11, %r2, 4;
	@%p11 bra 	$L__BB0_19;
	setp.lt.u32 	%p12, %r62, 2;
	cvt.u64.u32 	%rd31, %r62;
	add.s64 	%rd8, %rd26, %rd31;
	@%p12 bra 	$L__BB0_14;
	ld.global.u8 	%rs20, [%rd4];
	st.u8 	[%rd8], %rs20;
	bra.uni 	$L__BB0_15;
$L__BB0_14:
	ld.global.u8 	%rs21, [%rd5];
	st.u8 	[%rd8], %rs21;
$L__BB0_15:
	setp.eq.s32 	%p13, %r62, 0;
	@%p13 bra 	$L__BB0_17;
	ld.global.u8 	%rs108, [%rd4];
	st.u8 	[%rd8+1], %rs108;
	bra.uni 	$L__BB0_18;
$L__BB0_17:
	ld.global.u8 	%rs22, [%rd5];
	st.u8 	[%rd8+1], %rs22;
	ld.global.u8 	%rs108, [%rd4];
$L__BB0_18:
	st.u8 	[%rd8+2], %rs108;
	ld.global.u8 	%rs23, [%rd4];
	st.u8 	[%rd8+3], %rs23;
	add.s32 	%r62, %r62, 4;
$L__BB0_19:
	setp.eq.s32 	%p14, %r10, 0;
	@%p14 bra 	$L__BB0_32;
	setp.eq.s32 	%p15, %r10, 1;
	@%p15 bra 	$L__BB0_28;
	setp.lt.u32 	%p16, %r62, 2;
	cvt.u64.u32 	%rd32, %r62;
	add.s64 	%rd9, %rd26, %rd32;
	@%p16 bra 	$L__BB0_23;
	ld.global.u8 	%rs24, [%rd4];
	st.u8 	[%rd9], %rs24;
	bra.uni 	$L__BB0_24;
$L__BB0_23:
	ld.global.u8 	%rs25, [%rd5];
	st.u8 	[%rd9], %rs25;
$L__BB0_24:
	setp.eq.s32 	%p17, %r62, 0;
	@%p17 bra 	$L__BB0_26;
	ld.global.u8 	%rs26, [%rd4];
	st.u8 	[%rd9+1], %rs26;
	bra.uni 	$L__BB0_27;
$L__BB0_26:
	ld.global.u8 	%rs27, [%rd5];
	st.u8 	[%rd9+1], %rs27;
$L__BB0_27:
	add.s32 	%r62, %r62, 2;
$L__BB0_28:
	and.b32  	%r48, %r43, 1;
	setp.eq.b32 	%p18, %r48, 1;
	not.pred 	%p19, %p18;
	@%p19 bra 	$L__BB0_32;
	setp.lt.u32 	%p20, %r62, 2;
	@%p20 bra 	$L__BB0_31;
	ld.global.u8 	%rs28, [%rd4];
	cvt.u64.u32 	%rd33, %r62;
	add.s64 	%rd34, %rd26, %rd33;
	st.u8 	[%rd34], %rs28;
	bra.uni 	$L__BB0_32;
$L__BB0_31:
	ld.global.u8 	%rs29, [%rd5];
	cvt.u64.u32 	%rd35, %r62;
	add.s64 	%rd36, %rd26, %rd35;
	st.u8 	[%rd36], %rs29;
$L__BB0_32:
	setp.lt.s32 	%p21, %r43, 1;
	cvt.s64.s32 	%rd37, %r43;
	add.s64 	%rd38, %rd26, %rd37;
	mov.b16 	%rs30, 0;
	st.u8 	[%rd38], %rs30;
	shl.b32 	%r15, %r43, 1;
	add.s32 	%r49, %r1, %r43;
	cvt.s64.s32 	%rd39, %r49;
	{ // callseq 1, 0
	.param .b64 param0;
	st.param.b64 	[param0], %rd39;
	.param .b64 retval0;
	call.uni (retval0), 
	malloc, 
	(
	param0
	);
	ld.param.b64 	%rd40, [retval0];
	} // callseq 1
	@%p21 bra 	$L__BB0_60;
	and.b32  	%r16, %r43, 7;
	setp.lt.u32 	%p22, %r43, 8;
	mov.b32 	%r66, 0;
	@%p22 bra 	$L__BB0_36;
	and.b32  	%r66, %r43, 2147483640;
	neg.s32 	%r64, %r66;
	add.s64 	%rd66, %rd40, 7;
$L__BB0_35:
	.pragma "nounroll";
	ld.u8 	%rs32, [%rd67+-3];
	add.s16 	%rs33, %rs32, 2;
	st.u8 	[%rd66+-7], %rs33;
	ld.u8 	%rs34, [%rd67+-3];
	add.s16 	%rs35, %rs34, -2;
	st.u8 	[%rd66+-6], %rs35;
	ld.u8 	%rs36, [%rd67+-2];
	add.s16 	%rs37, %rs36, 2;
	st.u8 	[%rd66+-5], %rs37;
	ld.u8 	%rs38, [%rd67+-2];
	add.s16 	%rs39, %rs38, -2;
	st.u8 	[%rd66+-4], %rs39;
	ld.u8 	%rs40, [%rd67+-1];
	add.s16 	%rs41, %rs40, 2;
	st.u8 	[%rd66+-3], %rs41;
	ld.u8 	%rs42, [%rd67+-1];
	add.s16 	%rs43, %rs42, -2;
	st.u8 	[%rd66+-2], %rs43;
	ld.u8 	%rs44, [%rd67];
	add.s16 	%rs45, %rs44, 2;
	st.u8 	[%rd66+-1], %rs45;
	ld.u8 	%rs46, [%rd67];
	add.s16 	%rs47, %rs46, -2;
	st.u8 	[%rd66], %rs47;
	ld.u8 	%rs48, [%rd67+1];
	add.s16 	%rs49, %rs48, 2;
	st.u8 	[%rd66+1], %rs49;
	ld.u8 	%rs50, [%rd67+1];
	add.s16 	%rs51, %rs50, -2;
	st.u8 	[%rd66+2], %rs51;
	ld.u8 	%rs52, [%rd67+2];
	add.s16 	%rs53, %rs52, 2;
	st.u8 	[%rd66+3], %rs53;
	ld.u8 	%rs54, [%rd67+2];
	add.s16 	%rs55, %rs54, -2;
	st.u8 	[%rd66+4], %rs55;
	ld.u8 	%rs56, [%rd67+3];
	add.s16 	%rs57, %rs56, 2;
	st.u8 	[%rd66+5], %rs57;
	ld.u8 	%rs58, [%rd67+3];
	add.s16 	%rs59, %rs58, -2;
	st.u8 	[%rd66+6], %rs59;
	ld.u8 	%rs60, [%rd67+4];
	add.s16 	%rs61, %rs60, 2;
	st.u8 	[%rd66+7], %rs61;
	ld.u8 	%rs62, [%rd67+4];
	add.s16 	%rs63, %rs62, -2;
	st.u8 	[%rd66+8], %rs63;
	add.s32 	%r64, %r64, 8;
	add.s64 	%rd67, %rd67, 8;
	add.s64 	%rd66, %rd66, 16;
	setp.ne.s32 	%p23, %r64, 0;
	@%p23 bra 	$L__BB0_35;
$L__BB0_36:
	setp.eq.s32 	%p24, %r16, 0;
	@%p24 bra 	$L__BB0_44;
	and.b32  	%r22, %r43, 3;
	setp.lt.u32 	%p25, %r16, 4;
	@%p25 bra 	$L__BB0_39;
	cvt.u64.u32 	%rd43, %r66;
	add.s64 	%rd44, %rd26, %rd43;
	ld.u8 	%rs64, [%rd44];
	add.s16 	%rs65, %rs64, 2;
	shl.b32 	%r51, %r66, 1;
	cvt.u64.u32 	%rd45, %r51;
	add.s64 	%rd46, %rd40, %rd45;
	st.u8 	[%rd46], %rs65;
	ld.u8 	%rs66, [%rd44];
	add.s16 	%rs67, %rs66, -2;
	st.u8 	[%rd46+1], %rs67;
	ld.u8 	%rs68, [%rd44+1];
	add.s16 	%rs69, %rs68, 2;
	st.u8 	[%rd46+2], %rs69;
	ld.u8 	%rs70, [%rd44+1];
	add.s16 	%rs71, %rs70, -2;
	st.u8 	[%rd46+3], %rs71;
	ld.u8 	%rs72, [%rd44+2];
	add.s16 	%rs73, %rs72, 2;
	st.u8 	[%rd46+4], %rs73;
	ld.u8 	%rs74, [%rd44+2];
	add.s16 	%rs75, %rs74, -2;
	st.u8 	[%rd46+5], %rs75;
	ld.u8 	%rs76, [%rd44+3];
	add.s16 	%rs77, %rs76, 2;
	st.u8 	[%rd46+6], %rs77;
	ld.u8 	%rs78, [%rd44+3];
	add.s16 	%rs79, %rs78, -2;
	st.u8 	[%rd46+7], %rs79;
	add.s32 	%r66, %r66, 4;
$L__BB0_39:
	setp.eq.s32 	%p26, %r22, 0;
	@%p26 bra 	$L__BB0_44;
	setp.eq.s32 	%p27, %r22, 1;
	@%p27 bra 	$L__BB0_42;
	cvt.u64.u32 	%rd47, %r66;
	add.s64 	%rd48, %rd26, %rd47;
	ld.u8 	%rs80, [%rd48];
	add.s16 	%rs81, %rs80, 2;
	shl.b32 	%r52, %r66, 1;
	cvt.u64.u32 	%rd49, %r52;
	add.s64 	%rd50, %rd40, %rd49;
	st.u8 	[%rd50], %rs81;
	ld.u8 	%rs82, [%rd48];
	add.s16 	%rs83, %rs82, -2;
	st.u8 	[%rd50+1], %rs83;
	ld.u8 	%rs84, [%rd48+1];
	add.s16 	%rs85, %rs84, 2;
	st.u8 	[%rd50+2], %rs85;
	ld.u8 	%rs86, [%rd48+1];
	add.s16 	%rs87, %rs86, -2;
	st.u8 	[%rd50+3], %rs87;
	add.s32 	%r66, %r66, 2;
$L__BB0_42:
	and.b32  	%r53, %r43, 1;
	setp.eq.b32 	%p28, %r53, 1;
	not.pred 	%p29, %p28;
	@%p29 bra 	$L__BB0_44;
	cvt.u64.u32 	%rd51, %r66;
	add.s64 	%rd52, %rd26, %rd51;
	ld.u8 	%rs88, [%rd52];
	add.s16 	%rs89, %rs88, 2;
	shl.b32 	%r54, %r66, 1;
	cvt.u64.u32 	%rd53, %r54;
	add.s64 	%rd54, %rd40, %rd53;
	st.u8 	[%rd54], %rs89;
	ld.u8 	%rs90, [%rd52];
	add.s16 	%rs91, %rs90, -2;
	st.u8 	[%rd54+1], %rs91;
$L__BB0_44:
	cvt.s64.s32 	%rd55, %r15;
	add.s64 	%rd56, %rd40, %rd55;
	mov.b16 	%rs92, 0;
	st.u8 	[%rd56], %rs92;
	max.s32 	%r27, %r15, 1;
	and.b32  	%r28, %r27, 3;
	setp.lt.s32 	%p30, %r15, 4;
	mov.b32 	%r68, 0;
	@%p30 bra 	$L__BB0_48;
	and.b32  	%r68, %r27, 2147483644;
	neg.s32 	%r71, %r68;
	add.s64 	%rd69, %rd40, 1;
$L__BB0_46:
	ld.s8 	%rs9, [%rd69+-1];
	setp.lt.s16 	%p31, %rs9, 123;
	@%p31 bra 	$L__BB0_69;
	add.s16 	%rs94, %rs9, -25;
	st.u8 	[%rd69+-1], %rs94;
	bra.uni 	$L__BB0_71;
$L__BB0_48:
	setp.eq.s32 	%p40, %r28, 0;
	@%p40 bra 	$L__BB0_61;
	cvt.u64.u32 	%rd57, %r68;
	add.s64 	%rd68, %rd40, %rd57;
	neg.s32 	%r69, %r28;
$L__BB0_50:
	.pragma "nounroll";
	and.b32  	%r56, %r68, 1;
	setp.eq.b32 	%p41, %r56, 1;
	not.pred 	%p42, %p41;
	@%p42 bra 	$L__BB0_55;
	ld.s8 	%rs7, [%rd68];
	setp.gt.s16 	%p43, %rs7, 57;
	@%p43 bra 	$L__BB0_54;
	setp.gt.s16 	%p44, %rs7, 47;
	@%p44 bra 	$L__BB0_59;
	sub.s16 	%rs101, 96, %rs7;
	st.u8 	[%rd68], %rs101;
	bra.uni 	$L__BB0_59;
$L__BB0_54:
	add.s16 	%rs102, %rs7, -9;
	st.u8 	[%rd68], %rs102;
	bra.uni 	$L__BB0_59;
$L__BB0_55:
	ld.s8 	%rs8, [%rd68];
	setp.gt.s16 	%p45, %rs8, 122;
	@%p45 bra 	$L__BB0_58;
	setp.gt.s16 	%p46, %rs8, 96;
	@%p46 bra 	$L__BB0_59;
	sub.s16 	%rs103, -62, %rs8;
	st.u8 	[%rd68], %rs103;
	bra.uni 	$L__BB0_59;
$L__BB0_58:
	add.s16 	%rs104, %rs8, -25;
	st.u8 	[%rd68], %rs104;
$L__BB0_59:
	add.s32 	%r68, %r68, 1;
	add.s64 	%rd68, %rd68, 1;
	add.s32 	%r69, %r69, 1;
	setp.eq.s32 	%p47, %r69, 0;
	@%p47 bra 	$L__BB0_61;
	bra.uni 	$L__BB0_50;
$L__BB0_60:
	cvt.s64.s32 	%rd41, %r15;
	add.s64 	%rd42, %rd40, %rd41;
	mov.b16 	%rs31, 0;
	st.u8 	[%rd42], %rs31;
$L__BB0_61:
	mov.b32 	%r72, 0;
$L__BB0_62:
	cvt.u64.u32 	%rd58, %r72;
	add.s64 	%rd59, %rd40, %rd58;
	ld.u8 	%rs13, [%rd59];
	setp.eq.s16 	%p50, %rs13, 0;
	mov.pred 	%p57, 0;
	mov.pred 	%p56, -1;
	@%p50 bra 	$L__BB0_64;
	add.s64 	%rd61, %rd1, %rd58;
	ld.global.u8 	%rs105, [%rd61];
	setp.eq.s16 	%p51, %rs105, 0;
	setp.eq.s16 	%p57, %rs13, %rs105;
	or.pred  	%p56, %p51, %p57;
$L__BB0_64:
	add.s32 	%r40, %r72, 1;
	setp.lt.u32 	%p52, %r72, 255;
	and.pred  	%p53, %p52, %p57;
	mov.u32 	%r72, %r40;
	@%p53 bra 	$L__BB0_62;
	not.pred 	%p54, %p56;
	@%p54 bra 	$L__BB0_68;
	mov.b32 	%r73, 0;
$L__BB0_67:
	cvt.u64.u32 	%rd62, %r73;
	add.s64 	%rd63, %rd26, %rd62;
	ld.u8 	%rs106, [%rd63];
	add.s64 	%rd64, %rd1, %rd62;
	st.global.u8 	[%rd64], %rs106;
	add.s32 	%r73, %r73, 1;
	setp.ne.s16 	%p55, %rs106, 0;
	@%p55 bra 	$L__BB0_67;
$L__BB0_68:
	{ // callseq 2, 0
	.param .b64 param0;
	st.param.b64 	[param0], %rd26;
	call.uni 
	free, 
	(
	param0
	);
	} // callseq 2
	ret;
$L__BB0_69:
	setp.gt.s16 	%p32, %rs9, 96;
	@%p32 bra 	$L__BB0_71;
	sub.s16 	%rs93, -62, %rs9;
	st.u8 	[%rd69+-1], %rs93;
$L__BB0_71:
	ld.s8 	%rs10, [%rd69];
	setp.gt.s16 	%p33, %rs10, 57;
	@%p33 bra 	$L__BB0_74;
	setp.gt.s16 	%p34, %rs10, 47;
	@%p34 bra 	$L__BB0_75;
	sub.s16 	%rs95, 96, %rs10;
	st.u8 	[%rd69], %rs95;
	bra.uni 	$L__BB0_75;
$L__BB0_74:
	add.s16 	%rs96, %rs10, -9;
	st.u8 	[%rd69], %rs96;
$L__BB0_75:
	ld.s8 	%rs11, [%rd69+1];
	setp.gt.s16 	%p35, %rs11, 122;
	@%p35 bra 	$L__BB0_78;
	setp.gt.s16 	%p36, %rs11, 96;
	@%p36 bra 	$L__BB0_79;
	sub.s16 	%rs97, -62, %rs11;
	st.u8 	[%rd69+1], %rs97;
	bra.uni 	$L__BB0_79;
$L__BB0_78:
	add.s16 	%rs98, %rs11, -25;
	st.u8 	[%rd69+1], %rs98;
$L__BB0_79:
	ld.s8 	%rs12, [%rd69+2];
	setp.gt.s16 	%p37, %rs12, 57;
	@%p37 bra 	$L__BB0_82;
	setp.gt.s16 	%p38, %rs12, 47;
	@%p38 bra 	$L__BB0_83;
	sub.s16 	%rs99, 96, %rs12;
	st.u8 	[%rd69+2], %rs99;
	bra.uni 	$L__BB0_83;
$L__BB0_82:
	add.s16 	%rs100, %rs12, -9;
	st.u8 	[%rd69+2], %rs100;
$L__BB0_83:
	add.s32 	%r71, %r71, 4;
	add.s64 	%rd69, %rd69, 4;
	setp.eq.s32 	%p39, %r71, 0;
	@%p39 bra 	$L__BB0_48;
	bra.uni 	$L__BB0_46;

}


// ===== COMPILED SASS (sm_100) =====

	.target	sm_100

	.elftype	@"ET_EXEC"


//--------------------- .note.nv.tkinfo           --------------------------
	.section	.note.nv.tkinfo,"",@"SHT_NOTE"
	.sectionflags	@"SHF_NOTE_NV_TKINFO"
	.tkinfo
        /*0018*/ 	.word	0x00000002
        /*0030*/ 	.string	""
        /*0030*/ 	.string	"ptxas"
        /*0030*/ 	.string	"Cuda compilation tools, release 13.0, V13.0.88"
        /*0030*/ 	.string	"Build cuda_13.0.r13.0/compiler.36424714_0"
        /*0030*/ 	.string	"-arch sm_100 -m 64 "



//--------------------- .note.nv.cuinfo           --------------------------
	.section	.note.nv.cuinfo,"",@"SHT_NOTE"
	.sectionflags	@"SHF_NOTE_NV_CUINFO"
        /*0018*/ 	.short	0x0002
        /*001a*/ 	.short	0x0064
        /*001c*/ 	.short	0x0082
	.zero		2


//--------------------- .nv.info                  --------------------------
	.section	.nv.info,"",@"SHT_CUDA_INFO"
	.align	4


	//----- nvinfo : EIATTR_REGCOUNT
	.align		4
        /*0000*/ 	.byte	0x04, 0x2f
        /*0002*/ 	.short	(.L_1 - .L_0)
	.align		4
.L_0:
        /*0004*/ 	.word	index@(_Z5crackPcS_S_i)
        /*0008*/ 	.word	0x0000001a


	//----- nvinfo : EIATTR_FRAME_SIZE
	.align		4
.L_1:
        /*000c*/ 	.byte	0x04, 0x11
        /*000e*/ 	.short	(.L_3 - .L_2)
	.align		4
.L_2:
        /*0010*/ 	.word	index@(_Z5crackPcS_S_i)
        /*0014*/ 	.word	0x00000000


	//----- nvinfo : EIATTR_MIN_STACK_SIZE
	.align		4
.L_3:
        /*0018*/ 	.byte	0x04, 0x12
        /*001a*/ 	.short	(.L_5 - .L_4)
	.align		4
.L_4:
        /*001c*/ 	.word	index@(_Z5crackPcS_S_i)
        /*0020*/ 	.word	0x00000000
.L_5:


//--------------------- .nv.compat                --------------------------
	.section	.nv.compat,"",@"SHT_CUDA_COMPAT_INFO"
	.align	4
        /*0000*/ 	.byte	0x02, 0x09, 0x00, 0x00, 0x02, 0x02, 0x01, 0x00, 0x02, 0x05, 0x05, 0x00, 0x03, 0x07, 0x01, 0x01
        /*0010*/ 	.byte	0x02, 0x03, 0x00, 0x00, 0x02, 0x06, 0x01, 0x00, 0x04, 0x0b, 0x08, 0x00, 0x09, 0x00, 0x00, 0x00
        /*0020*/ 	.byte	0x00, 0x00, 0x00, 0x00


//--------------------- .nv.info._Z5crackPcS_S_i  --------------------------
	.section	.nv.info._Z5crackPcS_S_i,"",@"SHT_CUDA_INFO"
	.sectionflags	@""
	.align	4


	//----- nvinfo : EIATTR_CUDA_API_VERSION
	.align		4
        /*0000*/ 	.byte	0x04, 0x37
        /*0002*/ 	.short	(.L_7 - .L_6)
.L_6:
        /*0004*/ 	.word	0x00000082


	//----- nvinfo : EIATTR_KPARAM_INFO
	.align		4
.L_7:
        /*0008*/ 	.byte	0x04, 0x17
        /*000a*/ 	.short	(.L_9 - .L_8)
.L_8:
        /*000c*/ 	.word	0x00000000
        /*0010*/ 	.short	0x0003
        /*0012*/ 	.short	0x0018
        /*0014*/ 	.byte	0x00, 0xf0, 0x11, 0x00


	//----- nvinfo : EIATTR_KPARAM_INFO
	.align		4
.L_9:
        /*0018*/ 	.byte	0x04, 0x17
        /*001a*/ 	.short	(.L_11 - .L_10)
.L_10:
        /*001c*/ 	.word	0x00000000
        /*0020*/ 	.short	0x0002
        /*0022*/ 	.short	0x0010
        /*0024*/ 	.byte	0x00, 0xf5, 0x21, 0x00


	//----- nvinfo : EIATTR_KPARAM_INFO
	.align		4
.L_11:
        /*0028*/ 	.byte	0x04, 0x17
        /*002a*/ 	.short	(.L_13 - .L_12)
.L_12:
        /*002c*/ 	.word	0x00000000
        /*0030*/ 	.short	0x0001
        /*0032*/ 	.short	0x0008
        /*0034*/ 	.byte	0x00, 0xf5, 0x21, 0x00


	//----- nvinfo : EIATTR_KPARAM_INFO
	.align		4
.L_13:
        /*0038*/ 	.byte	0x04, 0x17
        /*003a*/ 	.short	(.L_15 - .L_14)
.L_14:
        /*003c*/ 	.word	0x00000000
        /*0040*/ 	.short	0x0000
        /*0042*/ 	.short	0x0000
        /*0044*/ 	.byte	0x00, 0xf5, 0x21, 0x00


	//----- nvinfo : EIATTR_SPARSE_MMA_MASK
	.align		4
.L_15:
        /*0048*/ 	.byte	0x03, 0x50
        /*004a*/ 	.short	0x0000


	//----- nvinfo : EIATTR_MAXREG_COUNT
	.align		4
        /*004c*/ 	.byte	0x03, 0x1b
        /*004e*/ 	.short	0x00ff


	//----- nvinfo : EIATTR_EXTERNS
	.align		4
        /*0050*/ 	.byte	0x04, 0x0f
        /*0052*/ 	.short	(.L_17 - .L_16)


	//   ....[0]....
	.align		4
.L_16:
        /*0054*/ 	.word	index@(malloc)


	//   ....[1]....
	.align		4
        /*0058*/ 	.word	index@(free)


	//----- nvinfo : EIATTR_MERCURY_ISA_VERSION
	.align		4
.L_17:
        /*005c*/ 	.byte	0x03, 0x5f
        /*005e*/ 	.short	0x0101


	//----- nvinfo : EIATTR_VRC_CTA_INIT_COUNT
	.align		4
        /*0060*/ 	.byte	0x02, 0x4a
	.zero		1
	.zero		1


	//----- nvinfo : EIATTR_SYSCALL_OFFSETS
	.align		4
        /*0064*/ 	.byte	0x04, 0x46
        /*0066*/ 	.short	(.L_19 - .L_18)


	//   ....[0]....
.L_18:
        /*0068*/ 	.word	0x00000090


	//   ....[1]....
        /*006c*/ 	.word	0x00000bc0


	//   ....[2]....
        /*0070*/ 	.word	0x000022a0


	//----- nvinfo : EIATTR_EXIT_INSTR_OFFSETS
	.align		4
.L_19:
        /*0074*/ 	.byte	0x04, 0x1c
        /*0076*/ 	.short	(.L_21 - .L_20)


	//   ....[0]....
.L_20:
        /*0078*/ 	.word	0x000022b0


	//----- nvinfo : EIATTR_CRS_STACK_SIZE
	.align		4
.L_21:
        /*007c*/ 	.byte	0x04, 0x1e
        /*007e*/ 	.short	(.L_23 - .L_22)
.L_22:
        /*0080*/ 	.word	0x00000000


	//----- nvinfo : EIATTR_CBANK_PARAM_SIZE
	.align		4
.L_23:
        /*0084*/ 	.byte	0x03, 0x19
        /*0086*/ 	.short	0x001c


	//----- nvinfo : EIATTR_PARAM_CBANK
	.align		4
        /*0088*/ 	.byte	0x04, 0x0a
        /*008a*/ 	.short	(.L_25 - .L_24)
	.align		4
.L_24:
        /*008c*/ 	.word	index@(.nv.constant0._Z5crackPcS_S_i)
        /*0090*/ 	.short	0x0380
        /*0092*/ 	.short	0x001c


	//----- nvinfo : EIATTR_SW_WAR
	.align		4
.L_25:
        /*0094*/ 	.byte	0x04, 0x36
        /*0096*/ 	.short	(.L_27 - .L_26)
.L_26:
        /*0098*/ 	.word	0x00000008
.L_27:


//--------------------- .nv.callgraph             --------------------------
	.section	.nv.callgraph,"",@"SHT_CUDA_CALLGRAPH"
	.align	4
	.sectionentsize	8
	.align		4
        /*0000*/ 	.word	0x00000000
	.align		4
        /*0004*/ 	.word	0xffffffff
	.align		4
        /*0008*/ 	.word	index@(_Z5crackPcS_S_i)
	.align		4
        /*000c*/ 	.word	index@(free)
	.align		4
        /*0010*/ 	.word	index@(_Z5crackPcS_S_i)
	.align		4
        /*0014*/ 	.word	index@(malloc)
	.align		4
        /*0018*/ 	.word	0x00000000
	.align		4
        /*001c*/ 	.word	0xfffffffe
	.align		4
        /*0020*/ 	.word	0x00000000
	.align		4
        /*0024*/ 	.word	0xfffffffd
	.align		4
        /*0028*/ 	.word	0x00000000
	.align		4
        /*002c*/ 	.word	0xfffffffc


//--------------------- .nv.constant4             --------------------------
	.section	.nv.constant4,"a",@progbits
	.align	8
	.align		8
.nv.constant4:
        /*0000*/ 	.dword	malloc
	.align		8
        /*0008*/ 	.dword	free


//--------------------- .text._Z5crackPcS_S_i     --------------------------
	.section	.text._Z5crackPcS_S_i,"ax",@progbits
	.align	128
        .global         _Z5crackPcS_S_i
        .type           _Z5crackPcS_S_i,@function
        .size           _Z5crackPcS_S_i,(.L_x_43 - _Z5crackPcS_S_i)
        .other          _Z5crackPcS_S_i,@"STO_CUDA_ENTRY STV_DEFAULT"
_Z5crackPcS_S_i:
.text._Z5crackPcS_S_i:
[----:B------:R-:W0:Y:S01]  /*0000*/  LDC R1, c[0x0][0x37c] ;  /* 0x0000df00ff017b82 */ /* 0x000e220000000800 */
[----:B------:R-:W1:Y:S01]  /*0010*/  LDCU UR36, c[0x0][0x398] ;  /* 0x00007300ff2477ac */ /* 0x000e620008000800 */
[----:B------:R-:W-:-:S06]  /*0020*/  MOV R0, 0x0 ;  /* 0x0000000000007802 */ /* 0x000fcc0000000f00 */
[----:B------:R2:W3:Y:S01]  /*0030*/  LDC.64 R2, c[0x4][R0] ;  /* 0x0100000000027b82 */ /* 0x0004e20000000a00 */
[----:B-1----:R-:W-:-:S04]  /*0040*/  UIADD3 UR36, UPT, UPT, UR36, 0x1, URZ ;  /* 0x0000000124247890 */ /* 0x002fc8000fffe0ff */
[----:B------:R-:W-:Y:S02]  /*0050*/  USHF.R.S32.HI UR4, URZ, 0x1f, UR36 ;  /* 0x0000001fff047899 */ /* 0x000fe40008011424 */
[----:B------:R-:W-:-:S04]  /*0060*/  IMAD.U32 R4, RZ, RZ, UR36 ;  /* 0x00000024ff047e24 */ /* 0x000fc8000f8e00ff */
[----:B--2---:R-:W-:-:S07]  /*0070*/  IMAD.U32 R5, RZ, RZ, UR4 ;  /* 0x00000004ff057e24 */ /* 0x004fce000f8e00ff */
[----:B------:R-:W-:-:S07]  /*0080*/  LEPC R20, `(.L_x_0) ;  /* 0x000000001014794e */ /* 0x000fce0000000000 */
[----:B0--3--:R-:W-:Y:S05]  /*0090*/  CALL.ABS.NOINC R2 ;  /* 0x0000000002007343 */ /* 0x009fea0003c00000 */
.L_x_0:
[----:B------:R-:W0:Y:S01]  /*00a0*/  LDC R0, c[0x0][0x398] ;  /* 0x0000e600ff007b82 */ /* 0x000e220000000800 */
[----:B------:R-:W-:Y:S01]  /*00b0*/  IADD3 R22, P1, PT, R4, 0x3, RZ ;  /* 0x0000000304167810 */ /* 0x000fe20007f3e0ff */
[----:B------:R-:W-:Y:S02]  /*00c0*/  IMAD.MOV.U32 R18, RZ, RZ, R4 ;  /* 0x000000ffff127224 */ /* 0x000fe400078e0004 */
[--C-:B------:R-:W-:Y:S02]  /*00d0*/  IMAD.MOV.U32 R2, RZ, RZ, R5.reuse ;  /* 0x000000ffff027224 */ /* 0x100fe400078e0005 */
[----:B------:R-:W-:Y:S02]  /*00e0*/  IMAD.X R19, RZ, RZ, R5, P1 ;  /* 0x000000ffff137224 */ /* 0x000fe400008e0605 */
[----:B------:R-:W1:Y:S01]  /*00f0*/  LDC.64 R16, c[0x0][0x358] ;  /* 0x0000d600ff107b82 */ /* 0x000e620000000a00 */
[----:B0-----:R-:W-:-:S13]  /*0100*/  ISETP.GE.AND P0, PT, R0, 0x1, PT ;  /* 0x000000010000780c */ /* 0x001fda0003f06270 */
[----:B-1----:R-:W-:Y:S05]  /*0110*/  @!P0 BRA `(.L_x_1) ;  /* 0x0000000800748947 */ /* 0x002fea0003800000 */
[----:B------:R-:W0:Y:S01]  /*0120*/  S2R R6, SR_TID.X ;  /* 0x0000000000067919 */ /* 0x000e220000002100 */
[----:B------:R-:W1:Y:S01]  /*0130*/  S2UR UR4, SR_CTAID.X ;  /* 0x00000000000479c3 */ /* 0x000e620000002500 */
[----:B------:R-:W1:Y:S01]  /*0140*/  LDCU.128 UR8, c[0x0][0x380] ;  /* 0x00007000ff0877ac */ /* 0x000e620008000c00 */
[C---:B------:R-:W-:Y:S01]  /*0150*/  ISETP.GE.U32.AND P1, PT, R0.reuse, 0x8, PT ;  /* 0x000000080000780c */ /* 0x040fe20003f26070 */
[----:B------:R-:W-:Y:S01]  /*0160*/  IMAD.MOV.U32 R3, RZ, RZ, RZ ;  /* 0x000000ffff037224 */ /* 0x000fe200078e00ff */
[----:B------:R-:W-:Y:S01]  /*0170*/  LOP3.LUT R14, R0, 0x7, RZ, 0xc0, !PT ;  /* 0x00000007000e7812 */ /* 0x000fe200078ec0ff */
[----:B-1----:R-:W-:-:S04]  /*0180*/  UIADD3 UR4, UP0, UPT, UR4, UR8, URZ ;  /* 0x0000000804047290 */ /* 0x002fc8000ff1e0ff */
[----:B------:R-:W-:Y:S02]  /*0190*/  UIADD3.X UR5, UPT, UPT, URZ, UR9, URZ, UP0, !UPT ;  /* 0x00000009ff057290 */ /* 0x000fe400087fe4ff */
[----:B------:R-:W-:Y:S01]  /*01a0*/  IMAD.U32 R4, RZ, RZ, UR4 ;  /* 0x00000004ff047e24 */ /* 0x000fe2000f8e00ff */
[----:B0-----:R-:W-:-:S03]  /*01b0*/  IADD3 R6, P0, PT, R6, UR10, RZ ;  /* 0x0000000a06067c10 */ /* 0x001fc6000ff1e0ff */
[----:B------:R-:W-:Y:S02]  /*01c0*/  IMAD.U32 R5, RZ, RZ, UR5 ;  /* 0x00000005ff057e24 */ /* 0x000fe4000f8e00ff */
[----:B------:R-:W-:Y:S01]  /*01d0*/  IMAD.X R7, RZ, RZ, UR11, P0 ;  /* 0x0000000bff077e24 */ /* 0x000fe200080e06ff */
[----:B------:R-:W-:Y:S01]  /*01e0*/  ISETP.NE.AND P0, PT, R14, RZ, PT ;  /* 0x000000ff0e00720c */ /* 0x000fe20003f05270 */
[----:B------:R-:W-:-:S12]  /*01f0*/  @!P1 BRA `(.L_x_2) ;  /* 0x0000000000e09947 */ /* 0x000fd80003800000 */
[----:B------:R-:W-:Y:S01]  /*0200*/  LOP3.LUT R3, R0, 0x7ffffff8, RZ, 0xc0, !PT ;  /* 0x7ffffff800037812 */ /* 0x000fe200078ec0ff */
[----:B------:R-:W-:Y:S01]  /*0210*/  BSSY.RECONVERGENT B0, `(.L_x_2) ;  /* 0x0000036000007945 */ /* 0x000fe20003800200 */
[----:B------:R-:W-:Y:S02]  /*0220*/  IMAD.MOV.U32 R10, RZ, RZ, RZ ;  /* 0x000000ffff0a7224 */ /* 0x000fe400078e00ff */
[----:B------:R-:W-:Y:S02]  /*0230*/  IMAD.MOV.U32 R12, RZ, RZ, R22 ;  /* 0x000000ffff0c7224 */ /* 0x000fe400078e0016 */
[----:B------:R-:W-:Y:S02]  /*0240*/  IMAD.MOV.U32 R21, RZ, RZ, R19 ;  /* 0x000000ffff157224 */ /* 0x000fe400078e0013 */
[----:B------:R-:W-:-:S07]  /*0250*/  IMAD.MOV R0, RZ, RZ, -R3 ;  /* 0x000000ffff007224 */ /* 0x000fce00078e0a03 */
.L_x_3:
[----:B------:R-:W-:-:S13]  /*0260*/  ISETP.NE.AND P1, PT, R10, RZ, PT ;  /* 0x000000ff0a00720c */ /* 0x000fda0003f25270 */
[----:B------:R-:W-:Y:S02]  /*0270*/  @!P1 R2UR UR4, R16 ;  /* 0x00000000100492ca */ /* 0x000fe400000e0000 */
[----:B------:R-:W-:-:S13]  /*0280*/  @!P1 R2UR UR5, R17 ;  /* 0x00000000110592ca */ /* 0x000fda00000e0000 */
[----:B0-----:R-:W2:Y:S01]  /*0290*/  @!P1 LDG.E.U8 R9, desc[UR4][R4.64] ;  /* 0x0000000404099981 */ /* 0x001ea2000c1e1100 */
[----:B------:R-:W-:Y:S01]  /*02a0*/  @P1 R2UR UR6, R16 ;  /* 0x00000000100612ca */ /* 0x000fe200000e0000 */
[----:B------:R-:W-:Y:S01]  /*02b0*/  @!P1 IMAD.MOV.U32 R23, RZ, RZ, R19 ;  /* 0x000000ffff179224 */ /* 0x000fe200078e0013 */
[C---:B------:R-:W-:Y:S02]  /*02c0*/  @P1 R2UR UR7, R17.reuse ;  /* 0x00000000110712ca */ /* 0x040fe400000e0000 */
[----:B------:R-:W-:Y:S02]  /*02d0*/  ISETP.NE.AND P2, PT, R10, RZ, PT ;  /* 0x000000ff0a00720c */ /* 0x000fe40003f45270 */
[----:B--2---:R0:W-:Y:S09]  /*02e0*/  @!P1 ST.E.U8 desc[UR4][R22.64+-0x3], R9 ;  /* 0xfffffd0916009985 */ /* 0x0041f2000c101104 */
[----:B------:R-:W2:Y:S01]  /*02f0*/  @P1 LDG.E.U8 R11, desc[UR6][R6.64] ;  /* 0x00000006060b1981 */ /* 0x000ea2000c1e1100 */
[----:B------:R-:W-:Y:S01]  /*0300*/  @P1 R2UR UR4, R16 ;  /* 0x00000000100412ca */ /* 0x000fe200000e0000 */
[----:B------:R-:W-:Y:S01]  /*0310*/  IMAD.MOV.U32 R8, RZ, RZ, R12 ;  /* 0x000000ffff087224 */ /* 0x000fe200078e000c */
[----:B------:R-:W-:-:S02]  /*0320*/  @P1 R2UR UR5, R17 ;  /* 0x00000000110512ca */ /* 0x000fc400000e0000 */
[----:B------:R-:W-:Y:S02]  /*0330*/  @P2 R2UR UR6, R16 ;  /* 0x00000000100622ca */ /* 0x000fe400000e0000 */
[----:B------:R-:W-:Y:S01]  /*0340*/  @P2 R2UR UR7, R17 ;  /* 0x00000000110722ca */ /* 0x000fe200000e0000 */
[----:B0-----:R-:W-:-:S08]  /*0350*/  IMAD.MOV.U32 R9, RZ, RZ, R21 ;  /* 0x000000ffff097224 */ /* 0x001fd000078e0015 */
[----:B--2---:R0:W-:Y:S04]  /*0360*/  @P1 ST.E.U8 desc[UR4][R8.64+-0x3], R11 ;  /* 0xfffffd0b08001985 */ /* 0x0041e8000c101104 */
[----:B------:R-:W2:Y:S01]  /*0370*/  @P2 LDG.E.U8 R13, desc[UR6][R6.64] ;  /* 0x00000006060d2981 */ /* 0x000ea2000c1e1100 */
[C---:B------:R-:W-:Y:S02]  /*0380*/  @P2 R2UR UR4, R16.reuse ;  /* 0x00000000100422ca */ /* 0x040fe400000e0000 */
[C---:B------:R-:W-:Y:S02]  /*0390*/  @P2 R2UR UR5, R17.reuse ;  /* 0x00000000110522ca */ /* 0x040fe400000e0000 */
[----:B------:R-:W-:Y:S02]  /*03a0*/  @!P2 R2UR UR6, R16 ;  /* 0x000000001006a2ca */ /* 0x000fe400000e0000 */
[----:B------:R-:W-:-:S09]  /*03b0*/  @!P2 R2UR UR7, R17 ;  /* 0x000000001107a2ca */ /* 0x000fd200000e0000 */
[----:B--2---:R-:W-:Y:S04]  /*03c0*/  @P2 ST.E.U8 desc[UR4][R8.64+-0x2], R13 ;  /* 0xfffffe0d08002985 */ /* 0x004fe8000c101104 */
[----:B------:R-:W2:Y:S01]  /*03d0*/  @!P2 LDG.E.U8 R15, desc[UR6][R4.64] ;  /* 0x00000006040fa981 */ /* 0x000ea2000c1e1100 */
[----:B------:R-:W-:Y:S02]  /*03e0*/  @!P2 R2UR UR4, R16 ;  /* 0x000000001004a2ca */ /* 0x000fe400000e0000 */
[----:B------:R-:W-:-:S13]  /*03f0*/  @!P2 R2UR UR5, R17 ;  /* 0x000000001105a2ca */ /* 0x000fda00000e0000 */
[----:B--2---:R1:W-:Y:S04]  /*0400*/  @!P2 ST.E.U8 desc[UR4][R8.64+-0x2], R15 ;  /* 0xfffffe0f0800a985 */ /* 0x0043e8000c101104 */
[----:B------:R-:W2:Y:S01]  /*0410*/  @!P2 LDG.E.U8 R13, desc[UR6][R6.64] ;  /* 0x00000006060da981 */ /* 0x000ea2000c1e1100 */
[C---:B------:R-:W-:Y:S02]  /*0420*/  R2UR UR4, R16.reuse ;  /* 0x00000000100472ca */ /* 0x040fe400000e0000 */
[C---:B------:R-:W-:Y:S02]  /*0430*/  R2UR UR5, R17.reuse ;  /* 0x00000000110572ca */ /* 0x040fe400000e0000 */
[----:B------:R-:W-:Y:S02]  /*0440*/  R2UR UR6, R16 ;  /* 0x00000000100672ca */ /* 0x000fe400000e0000 */
[----:B------:R-:W-:-:S02]  /*0450*/  R2UR UR7, R17 ;  /* 0x00000000110772ca */ /* 0x000fc400000e0000 */
[----:B------:R-:W-:Y:S02]  /*0460*/  R2UR UR8, R16 ;  /* 0x00000000100872ca */ /* 0x000fe400000e0000 */
[----:B------:R-:W-:-:S05]  /*0470*/  R2UR UR9, R17 ;  /* 0x00000000110972ca */ /* 0x000fca00000e0000 */
[----:B--2---:R2:W-:Y:S04]  /*0480*/  ST.E.U8 desc[UR4][R8.64+-0x1], R13 ;  /* 0xffffff0d08007985 */ /* 0x0045e8000c101104 */
[----:B0-----:R-:W3:Y:S04]  /*0490*/  LDG.E.U8 R11, desc[UR6][R6.64] ;  /* 0x00000006060b7981 */ /* 0x001ee8000c1e1100 */
[----:B---3--:R0:W-:Y:S04]  /*04a0*/  ST.E.U8 desc[UR4][R8.64], R11 ;  /* 0x0000000b08007985 */ /* 0x0081e8000c101104 */
[----:B------:R0:W-:Y:S04]  /*04b0*/  ST.E.U8 desc[UR6][R8.64+0x1], R11 ;  /* 0x0000010b08007985 */ /* 0x0001e8000c101106 */
[----:B-1----:R-:W3:Y:S01]  /*04c0*/  LDG.E.U8 R15, desc[UR8][R6.64] ;  /* 0x00000008060f7981 */ /* 0x002ee2000c1e1100 */
[----:B------:R-:W-:-:S05]  /*04d0*/  VIADD R0, R0, 0x8 ;  /* 0x0000000800007836 */ /* 0x000fca0000000000 */
[----:B------:R-:W-:Y:S01]  /*04e0*/  ISETP.NE.AND P1, PT, R0, RZ, PT ;  /* 0x000000ff0000720c */ /* 0x000fe20003f25270 */
[----:B---3--:R0:W-:Y:S04]  /*04f0*/  ST.E.U8 desc[UR4][R8.64+0x2], R15 ;  /* 0x0000020f08007985 */ /* 0x0081e8000c101104 */
[----:B------:R0:W-:Y:S04]  /*0500*/  ST.E.U8 desc[UR6][R8.64+0x3], R15 ;  /* 0x0000030f08007985 */ /* 0x0001e8000c101106 */
[----:B--2---:R-:W2:Y:S01]  /*0510*/  LDG.E.U8 R13, desc[UR8][R6.64] ;  /* 0x00000008060d7981 */ /* 0x004ea2000c1e1100 */
[----:B------:R-:W-:Y:S01]  /*0520*/  IADD3 R12, P2, PT, R8, 0x8, RZ ;  /* 0x00000008080c7810 */ /* 0x000fe20007f5e0ff */
[----:B------:R-:W-:-:S04]  /*0530*/  VIADD R10, R10, 0x8 ;  /* 0x000000080a0a7836 */ /* 0x000fc80000000000 */
[----:B------:R-:W-:Y:S01]  /*0540*/  IMAD.X R21, RZ, RZ, R9, P2 ;  /* 0x000000ffff157224 */ /* 0x000fe200010e0609 */
[----:B--2---:R0:W-:Y:S01]  /*0550*/  ST.E.U8 desc[UR4][R8.64+0x4], R13 ;  /* 0x0000040d08007985 */ /* 0x0041e2000c101104 */
[----:B------:R-:W-:Y:S06]  /*0560*/  @P1 BRA `(.L_x_3) ;  /* 0xfffffffc003c1947 */ /* 0x000fec000383ffff */
[----:B------:R-:W-:Y:S05]  /*0570*/  BSYNC.RECONVERGENT B0 ;  /* 0x0000000000007941 */ /* 0x000fea0003800200 */
.L_x_2:
[----:B------:R-:W-:Y:S05]  /*0580*/  @!P0 BRA `(.L_x_1) ;  /* 0x0000000400588947 */ /* 0x000fea0003800000 */
[----:B------:R-:W1:Y:S01]  /*0590*/  LDCU UR4, c[0x0][0x398] ;  /* 0x00007300ff0477ac */ /* 0x000e620008000800 */
[----:B------:R-:W-:Y:S01]  /*05a0*/  ISETP.GE.U32.AND P0, PT, R14, 0x4, PT ;  /* 0x000000040e00780c */ /* 0x000fe20003f06070 */
[----:B-1----:R-:W-:-:S04]  /*05b0*/  ULOP3.LUT UR5, UR4, 0x3, URZ, 0xc0, !UPT ;  /* 0x0000000304057892 */ /* 0x002fc8000f8ec0ff */
[----:B------:R-:W-:-:S08]  /*05c0*/  UISETP.NE.AND UP0, UPT, UR5, URZ, UPT ;  /* 0x000000ff0500728c */ /* 0x000fd0000bf05270 */
[----:B------:R-:W-:Y:S05]  /*05d0*/  @!P0 BRA `(.L_x_4) ;  /* 0x00000000008c8947 */ /* 0x000fea0003800000 */
[----:B------:R-:W-:-:S13]  /*05e0*/  ISETP.GE.U32.AND P0, PT, R3, 0x2, PT ;  /* 0x000000020300780c */ /* 0x000fda0003f06070 */
[----:B------:R-:W-:Y:S02]  /*05f0*/  @P0 R2UR UR6, R16 ;  /* 0x00000000100602ca */ /* 0x000fe400000e0000 */
[----:B------:R-:W-:-:S13]  /*0600*/  @P0 R2UR UR7, R17 ;  /* 0x00000000110702ca */ /* 0x000fda00000e0000 */
[----:B0-----:R-:W2:Y:S01]  /*0610*/  @P0 LDG.E.U8 R11, desc[UR6][R6.64] ;  /* 0x00000006060b0981 */ /* 0x001ea2000c1e1100 */
[----:B------:R-:W-:Y:S02]  /*0620*/  @!P0 R2UR UR8, R16 ;  /* 0x00000000100882ca */ /* 0x000fe400000e0000 */
[----:B------:R-:W-:Y:S02]  /*0630*/  @!P0 R2UR UR9, R17 ;  /* 0x00000000110982ca */ /* 0x000fe400000e0000 */
[----:B------:R-:W-:-:S05]  /*0640*/  IADD3 R8, P1, PT, R3, R18, RZ ;  /* 0x0000001203087210 */ /* 0x000fca0007f3e0ff */
[----:B------:R-:W-:Y:S01]  /*0650*/  IMAD.X R9, RZ, RZ, R2, P1 ;  /* 0x000000ffff097224 */ /* 0x000fe200008e0602 */
[----:B------:R-:W-:-:S04]  /*0660*/  ISETP.NE.AND P1, PT, R3, RZ, PT ;  /* 0x000000ff0300720c */ /* 0x000fc80003f25270 */
[----:B--2---:R0:W-:Y:S04]  /*0670*/  @P0 ST.E.U8 desc[UR6][R8.64], R11 ;  /* 0x0000000b08000985 */ /* 0x0041e8000c101106 */
[----:B------:R-:W2:Y:S01]  /*0680*/  @!P0 LDG.E.U8 R13, desc[UR8][R4.64] ;  /* 0x00000008040d8981 */ /* 0x000ea2000c1e1100 */
[C---:B------:R-:W-:Y:S02]  /*0690*/  @!P0 R2UR UR6, R16.reuse ;  /* 0x00000000100682ca */ /* 0x040fe400000e0000 */
[C---:B------:R-:W-:Y:S02]  /*06a0*/  @!P0 R2UR UR7, R17.reuse ;  /* 0x00000000110782ca */ /* 0x040fe400000e0000 */
[----:B------:R-:W-:Y:S02]  /*06b0*/  @P1 R2UR UR8, R16 ;  /* 0x00000000100812ca */ /* 0x000fe400000e0000 */
[----:B------:R-:W-:-:S09]  /*06c0*/  @P1 R2UR UR9, R17 ;  /* 0x00000000110912ca */ /* 0x000fd200000e0000 */
[----:B--2---:R1:W-:Y:S04]  /*06d0*/  @!P0 ST.E.U8 desc[UR6][R8.64], R13 ;  /* 0x0000000d08008985 */ /* 0x0043e8000c101106 */
[----:B------:R-:W2:Y:S01]  /*06e0*/  @P1 LDG.E.U8 R15, desc[UR8][R6.64] ;  /* 0x00000008060f1981 */ /* 0x000ea2000c1e1100 */
[C---:B------:R-:W-:Y:S02]  /*06f0*/  @P1 R2UR UR6, R16.reuse ;  /* 0x00000000100612ca */ /* 0x040fe400000e0000 */
[C---:B------:R-:W-:Y:S02]  /*0700*/  @P1 R2UR UR7, R17.reuse ;  /* 0x00000000110712ca */ /* 0x040fe400000e0000 */
[----:B------:R-:W-:Y:S02]  /*0710*/  @!P1 R2UR UR8, R16 ;  /* 0x00000000100892ca */ /* 0x000fe400000e0000 */
[----:B------:R-:W-:-:S09]  /*0720*/  @!P1 R2UR UR9, R17 ;  /* 0x00000000110992ca */ /* 0x000fd200000e0000 */
[----:B--2---:R1:W-:Y:S04]  /*0730*/  @P1 ST.E.U8 desc[UR6][R8.64+0x1], R15 ;  /* 0x0000010f08001985 */ /* 0x0043e8000c101106 */
        /* <DEDUP_REMOVED lines=8> */
[----:B------:R-:W-:-:S09]  /*07c0*/  R2UR UR9, R17 ;  /* 0x00000000110972ca */ /* 0x000fd200000e0000 */
[----:B--2---:R1:W-:Y:S04]  /*07d0*/  ST.E.U8 desc[UR6][R8.64+0x2], R15 ;  /* 0x0000020f08007985 */ /* 0x0043e8000c101106 */
[----:B0-----:R-:W2:Y:S01]  /*07e0*/  LDG.E.U8 R11, desc[UR8][R6.64] ;  /* 0x00000008060b7981 */ /* 0x001ea2000c1e1100 */
[----:B------:R-:W-:-:S03]  /*07f0*/  VIADD R3, R3, 0x4 ;  /* 0x0000000403037836 */ /* 0x000fc60000000000 */
[----:B--2---:R1:W-:Y:S04]  /*0800*/  ST.E.U8 desc[UR6][R8.64+0x3], R11 ;  /* 0x0000030b08007985 */ /* 0x0043e8000c101106 */
.L_x_4:
[----:B------:R-:W-:Y:S05]  /*0810*/  BRA.U !UP0, `(.L_x_1) ;  /* 0x0000000108b47547 */ /* 0x000fea000b800000 */
[----:B------:R-:W-:Y:S02]  /*0820*/  UISETP.NE.AND UP0, UPT, UR5, 0x1, UPT ;  /* 0x000000010500788c */ /* 0x000fe4000bf05270 */
[----:B------:R-:W-:-:S04]  /*0830*/  ULOP3.LUT UR4, UR4, 0x1, URZ, 0xc0, !UPT ;  /* 0x0000000104047892 */ /* 0x000fc8000f8ec0ff */
[----:B------:R-:W-:-:S03]  /*0840*/  UISETP.NE.U32.AND UP1, UPT, UR4, 0x1, UPT ;  /* 0x000000010400788c */ /* 0x000fc6000bf25070 */
[----:B------:R-:W-:Y:S08]  /*0850*/  BRA.U !UP0, `(.L_x_5) ;  /* 0x00000001086c7547 */ /* 0x000ff0000b800000 */
[----:B------:R-:W-:-:S13]  /*0860*/  ISETP.GE.U32.AND P0, PT, R3, 0x2, PT ;  /* 0x000000020300780c */ /* 0x000fda0003f06070 */
[----:B------:R-:W-:Y:S02]  /*0870*/  @P0 R2UR UR4, R16 ;  /* 0x00000000100402ca */ /* 0x000fe400000e0000 */
[----:B------:R-:W-:-:S13]  /*0880*/  @P0 R2UR UR5, R17 ;  /* 0x00000000110502ca */ /* 0x000fda00000e0000 */
[----:B01----:R-:W2:Y:S01]  /*0890*/  @P0 LDG.E.U8 R11, desc[UR4][R6.64] ;  /* 0x00000004060b0981 */ /* 0x003ea2000c1e1100 */
[----:B------:R-:W-:Y:S02]  /*08a0*/  @!P0 R2UR UR6, R16 ;  /* 0x00000000100682ca */ /* 0x000fe400000e0000 */
[----:B------:R-:W-:Y:S02]  /*08b0*/  @!P0 R2UR UR7, R17 ;  /* 0x00000000110782ca */ /* 0x000fe400000e0000 */
[----:B------:R-:W-:-:S05]  /*08c0*/  IADD3 R8, P1, PT, R3, R18, RZ ;  /* 0x0000001203087210 */ /* 0x000fca0007f3e0ff */
[----:B------:R-:W-:Y:S01]  /*08d0*/  IMAD.X R9, RZ, RZ, R2, P1 ;  /* 0x000000ffff097224 */ /* 0x000fe200008e0602 */
[----:B------:R-:W-:-:S04]  /*08e0*/  ISETP.NE.AND P1, PT, R3, RZ, PT ;  /* 0x000000ff0300720c */ /* 0x000fc80003f25270 */
[----:B--2---:R2:W-:Y:S04]  /*08f0*/  @P0 ST.E.U8 desc[UR4][R8.64], R11 ;  /* 0x0000000b08000985 */ /* 0x0045e8000c101104 */
[----:B------:R-:W3:Y:S01]  /*0900*/  @!P0 LDG.E.U8 R13, desc[UR6][R4.64] ;  /* 0x00000006040d8981 */ /* 0x000ee2000c1e1100 */
[C---:B------:R-:W-:Y:S02]  /*0910*/  @!P0 R2UR UR4, R16.reuse ;  /* 0x00000000100482ca */ /* 0x040fe400000e0000 */
[C---:B------:R-:W-:Y:S02]  /*0920*/  @!P0 R2UR UR5, R17.reuse ;  /* 0x00000000110582ca */ /* 0x040fe400000e0000 */
[----:B------:R-:W-:Y:S02]  /*0930*/  @P1 R2UR UR6, R16 ;  /* 0x00000000100612ca */ /* 0x000fe400000e0000 */
[----:B------:R-:W-:-:S09]  /*0940*/  @P1 R2UR UR7, R17 ;  /* 0x00000000110712ca */ /* 0x000fd200000e0000 */
[----:B---3--:R2:W-:Y:S04]  /*0950*/  @!P0 ST.E.U8 desc[UR4][R8.64], R13 ;  /* 0x0000000d08008985 */ /* 0x0085e8000c101104 */
[----:B------:R-:W3:Y:S01]  /*0960*/  @P1 LDG.E.U8 R15, desc[UR6][R6.64] ;  /* 0x00000006060f1981 */ /* 0x000ee2000c1e1100 */
[C---:B------:R-:W-:Y:S02]  /*0970*/  @P1 R2UR UR4, R16.reuse ;  /* 0x00000000100412ca */ /* 0x040fe400000e0000 */
[C---:B------:R-:W-:Y:S02]  /*0980*/  @P1 R2UR UR5, R17.reuse ;  /* 0x00000000110512ca */ /* 0x040fe400000e0000 */
[----:B------:R-:W-:Y:S02]  /*0990*/  @!P1 R2UR UR6, R16 ;  /* 0x00000000100692ca */ /* 0x000fe400000e0000 */
[----:B------:R-:W-:-:S09]  /*09a0*/  @!P1 R2UR UR7, R17 ;  /* 0x00000000110792ca */ /* 0x000fd200000e0000 */
[----:B---3--:R2:W-:Y:S04]  /*09b0*/  @P1 ST.E.U8 desc[UR4][R8.64+0x1], R15 ;  /* 0x0000010f08001985 */ /* 0x0085e8000c101104 */
[----:B------:R-:W3:Y:S01]  /*09c0*/  @!P1 LDG.E.U8 R21, desc[UR6][R4.64] ;  /* 0x0000000604159981 */ /* 0x000ee2000c1e1100 */
[----:B------:R-:W-:Y:S01]  /*09d0*/  @!P1 R2UR UR4, R16 ;  /* 0x00000000100492ca */ /* 0x000fe200000e0000 */
[----:B------:R-:W-:Y:S01]  /*09e0*/  VIADD R3, R3, 0x2 ;  /* 0x0000000203037836 */ /* 0x000fe20000000000 */
[----:B------:R-:W-:-:S13]  /*09f0*/  @!P1 R2UR UR5, R17 ;  /* 0x00000000110592ca */ /* 0x000fda00000e0000 */
[----:B---3--:R2:W-:Y:S02]  /*0a00*/  @!P1 ST.E.U8 desc[UR4][R8.64+0x1], R21 ;  /* 0x0000011508009985 */ /* 0x0085e4000c101104 */
.L_x_5:
[----:B------:R-:W-:Y:S05]  /*0a10*/  BRA.U UP1, `(.L_x_1) ;  /* 0x0000000101347547 */ /* 0x000fea000b800000 */
[----:B------:R-:W-:-:S13]  /*0a20*/  ISETP.GE.U32.AND P0, PT, R3, 0x2, PT ;  /* 0x000000020300780c */ /* 0x000fda0003f06070 */
[----:B------:R-:W-:Y:S02]  /*0a30*/  @P0 R2UR UR4, R16 ;  /* 0x00000000100402ca */ /* 0x000fe400000e0000 */
[----:B------:R-:W-:-:S13]  /*0a40*/  @P0 R2UR UR5, R17 ;  /* 0x00000000110502ca */ /* 0x000fda00000e0000 */
[----:B------:R-:W3:Y:S01]  /*0a50*/  @P0 LDG.E.U8 R7, desc[UR4][R6.64] ;  /* 0x0000000406070981 */ /* 0x000ee2000c1e1100 */
[----:B------:R-:W-:Y:S02]  /*0a60*/  @!P0 R2UR UR6, R16 ;  /* 0x00000000100682ca */ /* 0x000fe400000e0000 */
[----:B------:R-:W-:Y:S02]  /*0a70*/  @!P0 R2UR UR7, R17 ;  /* 0x00000000110782ca */ /* 0x000fe400000e0000 */
[----:B012---:R-:W-:-:S05]  /*0a80*/  IADD3 R8, P1, PT, R3, R18, RZ ;  /* 0x0000001203087210 */ /* 0x007fca0007f3e0ff */
[----:B------:R-:W-:-:S05]  /*0a90*/  IMAD.X R9, RZ, RZ, R2, P1 ;  /* 0x000000ffff097224 */ /* 0x000fca00008e0602 */
[----:B---3--:R3:W-:Y:S04]  /*0aa0*/  @P0 ST.E.U8 desc[UR4][R8.64], R7 ;  /* 0x0000000708000985 */ /* 0x0087e8000c101104 */
[----:B------:R-:W2:Y:S01]  /*0ab0*/  @!P0 LDG.E.U8 R5, desc[UR6][R4.64] ;  /* 0x0000000604058981 */ /* 0x000ea2000c1e1100 */
[----:B------:R-:W-:Y:S02]  /*0ac0*/  @!P0 R2UR UR4, R16 ;  /* 0x00000000100482ca */ /* 0x000fe400000e0000 */
[----:B------:R-:W-:-:S13]  /*0ad0*/  @!P0 R2UR UR5, R17 ;  /* 0x00000000110582ca */ /* 0x000fda00000e0000 */
[----:B--2---:R3:W-:Y:S02]  /*0ae0*/  @!P0 ST.E.U8 desc[UR4][R8.64], R5 ;  /* 0x0000000508008985 */ /* 0x0047e4000c101104 */
.L_x_1:
[----:B------:R-:W4:Y:S01]  /*0af0*/  LDC R23, c[0x0][0x398] ;  /* 0x0000e600ff177b82 */ /* 0x000f220000000800 */
[----:B------:R-:W-:Y:S02]  /*0b00*/  R2UR UR4, R16 ;  /* 0x00000000100472ca */ /* 0x000fe400000e0000 */
[----:B------:R-:W-:Y:S02]  /*0b10*/  R2UR UR5, R17 ;  /* 0x00000000110572ca */ /* 0x000fe400000e0000 */
[----:B------:R-:W-:-:S04]  /*0b20*/  MOV R0, 0x0 ;  /* 0x0000000000007802 */ /* 0x000fc80000000f00 */
[----:B0123--:R0:W1:Y:S01]  /*0b30*/  LDC.64 R8, c[0x4][R0] ;  /* 0x0100000000087b82 */ /* 0x00f0620000000a00 */
[----:B----4-:R-:W-:Y:S01]  /*0b40*/  IADD3 R6, P0, PT, R18, R23, RZ ;  /* 0x0000001712067210 */ /* 0x010fe20007f1e0ff */
[----:B------:R-:W-:-:S03]  /*0b50*/  VIADD R4, R23, UR36 ;  /* 0x0000002417047c36 */ /* 0x000fc60008000000 */
[C---:B------:R-:W-:Y:S02]  /*0b60*/  LEA.HI.X.SX32 R7, R23.reuse, R2, 0x1, P0 ;  /* 0x0000000217077211 */ /* 0x040fe400000f0eff */
[----:B------:R-:W-:Y:S02]  /*0b70*/  ISETP.GE.AND P0, PT, R23, 0x1, PT ;  /* 0x000000011700780c */ /* 0x000fe40003f06270 */
[----:B------:R-:W-:Y:S01]  /*0b80*/  SHF.R.S32.HI R5, RZ, 0x1f, R4 ;  /* 0x0000001fff057819 */ /* 0x000fe20000011404 */
[----:B------:R2:W-:Y:S01]  /*0b90*/  ST.E.U8 desc[UR4][R6.64], RZ ;  /* 0x000000ff06007985 */ /* 0x0005e2000c101104 */
[----:B01----:R-:W-:-:S09]  /*0ba0*/  P2R R0, PR, RZ, 0x1 ;  /* 0x00000001ff007803 */ /* 0x003fd20000000000 */
[----:B------:R-:W-:-:S07]  /*0bb0*/  LEPC R20, `(.L_x_6) ;  /* 0x000000001014794e */ /* 0x000fce0000000000 */
[----:B--2---:R-:W-:Y:S05]  /*0bc0*/  CALL.ABS.NOINC R8 ;  /* 0x0000000008007343 */ /* 0x004fea0003c00000 */
.L_x_6:
[----:B------:R-:W0:Y:S01]  /*0bd0*/  LDC R3, c[0x0][0x398] ;  /* 0x0000e600ff037b82 */ /* 0x000e220000000800 */
[----:B------:R-:W-:Y:S01]  /*0be0*/  ISETP.GE.AND P6, PT, R23, 0x1, PT ;  /* 0x000000011700780c */ /* 0x000fe20003fc6270 */
[----:B0-----:R-:W-:-:S12]  /*0bf0*/  IMAD.SHL.U32 R0, R3, 0x2, RZ ;  /* 0x0000000203007824 */ /* 0x001fd800078e00ff */
[----:B------:R-:W-:Y:S05]  /*0c00*/  @!P6 BRA `(.L_x_7) ;  /* 0x0000001000c8e947 */ /* 0x000fea0003800000 */
[C---:B------:R-:W-:Y:S01]  /*0c10*/  ISETP.GE.U32.AND P1, PT, R3.reuse, 0x8, PT ;  /* 0x000000080300780c */ /* 0x040fe20003f26070 */
[----:B------:R-:W-:Y:S01]  /*0c20*/  IMAD.MOV.U32 R9, RZ, RZ, RZ ;  /* 0x000000ffff097224 */ /* 0x000fe200078e00ff */
[----:B------:R-:W-:-:S04]  /*0c30*/  LOP3.LUT R12, R3, 0x7, RZ, 0xc0, !PT ;  /* 0x00000007030c7812 */ /* 0x000fc800078ec0ff */
[----:B------:R-:W-:-:S07]  /*0c40*/  ISETP.NE.AND P0, PT, R12, RZ, PT ;  /* 0x000000ff0c00720c */ /* 0x000fce0003f05270 */
[----:B------:R-:W-:Y:S06]  /*0c50*/  @!P1 BRA `(.L_x_8) ;  /* 0x0000000400109947 */ /* 0x000fec0003800000 */
[----:B------:R-:W-:Y:S01]  /*0c60*/  IADD3 R10, P1, PT, R4, 0x7, RZ ;  /* 0x00000007040a7810 */ /* 0x000fe20007f3e0ff */
[----:B------:R-:W-:Y:S01]  /*0c70*/  BSSY.RECONVERGENT B0, `(.L_x_8) ;  /* 0x0000042000007945 */ /* 0x000fe20003800200 */
[----:B------:R-:W-:-:S03]  /*0c80*/  LOP3.LUT R9, R3, 0x7ffffff8, RZ, 0xc0, !PT ;  /* 0x7ffffff803097812 */ /* 0x000fc600078ec0ff */
[----:B------:R-:W-:Y:S02]  /*0c90*/  IMAD.X R13, RZ, RZ, R5, P1 ;  /* 0x000000ffff0d7224 */ /* 0x000fe400008e0605 */
[----:B------:R-:W-:-:S07]  /*0ca0*/  IMAD.MOV R8, RZ, RZ, -R9 ;  /* 0x000000ffff087224 */ /* 0x000fce00078e0a09 */
.L_x_9:
[----:B------:R-:W-:Y:S01]  /*0cb0*/  R2UR UR4, R16 ;  /* 0x00000000100472ca */ /* 0x000fe200000e0000 */
[----:B------:R-:W-:Y:S01]  /*0cc0*/  IMAD.MOV.U32 R23, RZ, RZ, R19 ;  /* 0x000000ffff177224 */ /* 0x000fe200078e0013 */
[----:B------:R-:W-:-:S13]  /*0cd0*/  R2UR UR5, R17 ;  /* 0x00000000110572ca */ /* 0x000fda00000e0000 */
[----:B--2---:R-:W2:Y:S01]  /*0ce0*/  LD.E.U8 R6, desc[UR4][R22.64+-0x3] ;  /* 0xfffffd0416067980 */ /* 0x004ea2000c101100 */
[----:B------:R-:W-:Y:S01]  /*0cf0*/  R2UR UR6, R16 ;  /* 0x00000000100672ca */ /* 0x000fe200000e0000 */
[----:B------:R-:W-:Y:S01]  /*0d00*/  IMAD.MOV.U32 R7, RZ, RZ, R13 ;  /* 0x000000ffff077224 */ /* 0x000fe200078e000d */
[----:B------:R-:W-:Y:S01]  /*0d10*/  R2UR UR7, R17 ;  /* 0x00000000110772ca */ /* 0x000fe200000e0000 */
[----:B--2---:R-:W-:Y:S02]  /*0d20*/  VIADD R11, R6, 0x2 ;  /* 0x00000002060b7836 */ /* 0x004fe40000000000 */
[----:B------:R-:W-:-:S05]  /*0d30*/  IMAD.MOV.U32 R6, RZ, RZ, R10 ;  /* 0x000000ffff067224 */ /* 0x000fca00078e000a */
[----:B------:R0:W-:Y:S05]  /*0d40*/  ST.E.U8 desc[UR4][R6.64+-0x7], R11 ;  /* 0xfffff90b06007985 */ /* 0x0001ea000c101104 */
[----:B------:R-:W2:Y:S02]  /*0d50*/  LD.E.U8 R10, desc[UR6][R22.64+-0x3] ;  /* 0xfffffd06160a7980 */ /* 0x000ea4000c101100 */
[----:B--2---:R-:W-:-:S05]  /*0d60*/  VIADD R13, R10, 0xfffffffe ;  /* 0xfffffffe0a0d7836 */ /* 0x004fca0000000000 */
[----:B------:R1:W-:Y:S04]  /*0d70*/  ST.E.U8 desc[UR4][R6.64+-0x6], R13 ;  /* 0xfffffa0d06007985 */ /* 0x0003e8000c101104 */
[----:B------:R-:W2:Y:S02]  /*0d80*/  LD.E.U8 R10, desc[UR6][R22.64+-0x2] ;  /* 0xfffffe06160a7980 */ /* 0x000ea4000c101100 */
[----:B--2---:R-:W-:-:S05]  /*0d90*/  VIADD R15, R10, 0x2 ;  /* 0x000000020a0f7836 */ /* 0x004fca0000000000 */
[----:B------:R2:W-:Y:S04]  /*0da0*/  ST.E.U8 desc[UR4][R6.64+-0x5], R15 ;  /* 0xfffffb0f06007985 */ /* 0x0005e8000c101104 */
[----:B------:R-:W0:Y:S02]  /*0db0*/  LD.E.U8 R10, desc[UR6][R22.64+-0x2] ;  /* 0xfffffe06160a7980 */ /* 0x000e24000c101100 */
[----:B0-----:R-:W-:-:S05]  /*0dc0*/  VIADD R11, R10, 0xfffffffe ;  /* 0xfffffffe0a0b7836 */ /* 0x001fca0000000000 */
[----:B------:R0:W-:Y:S04]  /*0dd0*/  ST.E.U8 desc[UR4][R6.64+-0x4], R11 ;  /* 0xfffffc0b06007985 */ /* 0x0001e8000c101104 */
[----:B------:R-:W1:Y:S02]  /*0de0*/  LD.E.U8 R10, desc[UR6][R22.64+-0x1] ;  /* 0xffffff06160a7980 */ /* 0x000e64000c101100 */
[----:B-1----:R-:W-:-:S05]  /*0df0*/  VIADD R13, R10, 0x2 ;  /* 0x000000020a0d7836 */ /* 0x002fca0000000000 */
        /* <DEDUP_REMOVED lines=28> */
[----:B------:R-:W2:Y:S01]  /*0fc0*/  LD.E.U8 R10, desc[UR6][R22.64+0x4] ;  /* 0x00000406160a7980 */ /* 0x000ea2000c101100 */
[----:B------:R-:W-:Y:S02]  /*0fd0*/  VIADD R8, R8, 0x8 ;  /* 0x0000000808087836 */ /* 0x000fe40000000000 */
[----:B--2---:R-:W-:-:S05]  /*0fe0*/  VIADD R15, R10, 0x2 ;  /* 0x000000020a0f7836 */ /* 0x004fca0000000000 */
[----:B------:R2:W-:Y:S04]  /*0ff0*/  ST.E.U8 desc[UR4][R6.64+0x7], R15 ;  /* 0x0000070f06007985 */ /* 0x0005e8000c101104 */
[----:B------:R3:W0:Y:S01]  /*1000*/  LD.E.U8 R10, desc[UR6][R22.64+0x4] ;  /* 0x00000406160a7980 */ /* 0x000622000c101100 */
[----:B------:R-:W-:Y:S02]  /*1010*/  ISETP.NE.AND P1, PT, R8, RZ, PT ;  /* 0x000000ff0800720c */ /* 0x000fe40003f25270 */
[----:B---3--:R-:W-:-:S05]  /*1020*/  IADD3 R22, P2, PT, R22, 0x8, RZ ;  /* 0x0000000816167810 */ /* 0x008fca0007f5e0ff */
[----:B------:R-:W-:Y:S02]  /*1030*/  IMAD.X R19, RZ, RZ, R23, P2 ;  /* 0x000000ffff137224 */ /* 0x000fe400010e0617 */
[----:B0-----:R-:W-:Y:S01]  /*1040*/  VIADD R11, R10, 0xfffffffe ;  /* 0xfffffffe0a0b7836 */ /* 0x001fe20000000000 */
[----:B------:R-:W-:-:S04]  /*1050*/  IADD3 R10, P3, PT, R6, 0x10, RZ ;  /* 0x00000010060a7810 */ /* 0x000fc80007f7e0ff */
[----:B------:R2:W-:Y:S01]  /*1060*/  ST.E.U8 desc[UR4][R6.64+0x8], R11 ;  /* 0x0000080b06007985 */ /* 0x0005e2000c101104 */
[----:B-1----:R-:W-:Y:S01]  /*1070*/  IMAD.X R13, RZ, RZ, R7, P3 ;  /* 0x000000ffff0d7224 */ /* 0x002fe200018e0607 */
[----:B------:R-:W-:Y:S07]  /*1080*/  @P1 BRA `(.L_x_9) ;  /* 0xfffffffc00081947 */ /* 0x000fee000383ffff */
[----:B------:R-:W-:Y:S05]  /*1090*/  BSYNC.RECONVERGENT B0 ;  /* 0x0000000000007941 */ /* 0x000fea0003800200 */
.L_x_8:
[----:B------:R-:W-:Y:S05]  /*10a0*/  @!P0 BRA `(.L_x_10) ;  /* 0x0000000400308947 */ /* 0x000fea0003800000 */
[----:B------:R-:W-:Y:S02]  /*10b0*/  ISETP.GE.U32.AND P0, PT, R12, 0x4, PT ;  /* 0x000000040c00780c */ /* 0x000fe40003f06070 */
[----:B------:R-:W-:-:S04]  /*10c0*/  LOP3.LUT R14, R3, 0x3, RZ, 0xc0, !PT ;  /* 0x00000003030e7812 */ /* 0x000fc800078ec0ff */
[----:B------:R-:W-:-:S07]  /*10d0*/  ISETP.NE.AND P1, PT, R14, RZ, PT ;  /* 0x000000ff0e00720c */ /* 0x000fce0003f25270 */
[----:B------:R-:W-:Y:S06]  /*10e0*/  @!P0 BRA `(.L_x_11) ;  /* 0x0000000000848947 */ /* 0x000fec0003800000 */
[----:B------:R-:W-:Y:S02]  /*10f0*/  R2UR UR4, R16 ;  /* 0x00000000100472ca */ /* 0x000fe400000e0000 */
[----:B------:R-:W-:Y:S02]  /*1100*/  R2UR UR5, R17 ;  /* 0x00000000110572ca */ /* 0x000fe400000e0000 */
[----:B------:R-:W-:-:S05]  /*1110*/  IADD3 R10, P0, PT, R9, R18, RZ ;  /* 0x00000012090a7210 */ /* 0x000fca0007f1e0ff */
[----:B--2---:R-:W-:-:S06]  /*1120*/  IMAD.X R11, RZ, RZ, R2, P0 ;  /* 0x000000ffff0b7224 */ /* 0x004fcc00000e0602 */
[----:B------:R-:W2:Y:S01]  /*1130*/  LD.E.U8 R8, desc[UR4][R10.64] ;  /* 0x000000040a087980 */ /* 0x000ea2000c101100 */
[----:B------:R-:W-:Y:S02]  /*1140*/  R2UR UR6, R16 ;  /* 0x00000000100672ca */ /* 0x000fe400000e0000 */
[----:B------:R-:W-:Y:S02]  /*1150*/  R2UR UR7, R17 ;  /* 0x00000000110772ca */ /* 0x000fe400000e0000 */
[----:B------:R-:W-:-:S05]  /*1160*/  LEA R6, P0, R9, R4, 0x1 ;  /* 0x0000000409067211 */ /* 0x000fca00078008ff */
[----:B------:R-:W-:Y:S02]  /*1170*/  IMAD.X R7, RZ, RZ, R5, P0 ;  /* 0x000000ffff077224 */ /* 0x000fe400000e0605 */
[----:B--2---:R-:W-:-:S05]  /*1180*/  VIADD R13, R8, 0x2 ;  /* 0x00000002080d7836 */ /* 0x004fca0000000000 */
[----:B------:R0:W-:Y:S04]  /*1190*/  ST.E.U8 desc[UR4][R6.64], R13 ;  /* 0x0000000d06007985 */ /* 0x0001e8000c101104 */
        /* <DEDUP_REMOVED lines=18> */
[----:B------:R-:W1:Y:S01]  /*12c0*/  LD.E.U8 R8, desc[UR6][R10.64+0x3] ;  /* 0x000003060a087980 */ /* 0x000e62000c101100 */
[----:B------:R-:W-:Y:S02]  /*12d0*/  VIADD R9, R9, 0x4 ;  /* 0x0000000409097836 */ /* 0x000fe40000000000 */
[----:B-1----:R-:W-:-:S05]  /*12e0*/  VIADD R15, R8, 0xfffffffe ;  /* 0xfffffffe080f7836 */ /* 0x002fca0000000000 */
[----:B------:R3:W-:Y:S02]  /*12f0*/  ST.E.U8 desc[UR4][R6.64+0x7], R15 ;  /* 0x0000070f06007985 */ /* 0x0007e4000c101104 */
.L_x_11:
[----:B------:R-:W-:Y:S05]  /*1300*/  @!P1 BRA `(.L_x_10) ;  /* 0x0000000000989947 */ /* 0x000fea0003800000 */
[----:B------:R-:W-:-:S13]  /*1310*/  ISETP.NE.AND P0, PT, R14, 0x1, PT ;  /* 0x000000010e00780c */ /* 0x000fda0003f05270 */
[----:B------:R-:W-:Y:S02]  /*1320*/  @P0 R2UR UR4, R16 ;  /* 0x00000000100402ca */ /* 0x000fe400000e0000 */
[----:B------:R-:W-:Y:S02]  /*1330*/  @P0 R2UR UR5, R17 ;  /* 0x00000000110502ca */ /* 0x000fe400000e0000 */
[----:B------:R-:W-:-:S05]  /*1340*/  @P0 IADD3 R10, P1, PT, R9, R18, RZ ;  /* 0x00000012090a0210 */ /* 0x000fca0007f3e0ff */
[----:B--2---:R-:W-:-:S06]  /*1350*/  @P0 IMAD.X R11, RZ, RZ, R2, P1 ;  /* 0x000000ffff0b0224 */ /* 0x004fcc00008e0602 */
[----:B------:R-:W2:Y:S01]  /*1360*/  @P0 LD.E.U8 R8, desc[UR4][R10.64] ;  /* 0x000000040a080980 */ /* 0x000ea2000c101100 */
[----:B------:R-:W-:Y:S02]  /*1370*/  @P0 R2UR UR6, R16 ;  /* 0x00000000100602ca */ /* 0x000fe400000e0000 */
[----:B------:R-:W-:Y:S02]  /*1380*/  @P0 R2UR UR7, R17 ;  /* 0x00000000110702ca */ /* 0x000fe400000e0000 */
[----:B---3--:R-:W-:-:S05]  /*1390*/  @P0 LEA R6, P1, R9, R4, 0x1 ;  /* 0x0000000409060211 */ /* 0x008fca00078208ff */
[----:B------:R-:W-:Y:S02]  /*13a0*/  @P0 IMAD.X R7, RZ, RZ, R5, P1 ;  /* 0x000000ffff070224 */ /* 0x000fe400008e0605 */
[----:B--2---:R-:W-:-:S05]  /*13b0*/  @P0 VIADD R13, R8, 0x2 ;  /* 0x00000002080d0836 */ /* 0x004fca0000000000 */
[----:B------:R0:W-:Y:S04]  /*13c0*/  @P0 ST.E.U8 desc[UR4][R6.64], R13 ;  /* 0x0000000d06000985 */ /* 0x0001e8000c101104 */
[----:B------:R-:W2:Y:S02]  /*13d0*/  @P0 LD.E.U8 R8, desc[UR6][R10.64] ;  /* 0x000000060a080980 */ /* 0x000ea4000c101100 */
[----:B--2---:R-:W-:-:S05]  /*13e0*/  @P0 VIADD R15, R8, 0xfffffffe ;  /* 0xfffffffe080f0836 */ /* 0x004fca0000000000 */
[----:B------:R1:W-:Y:S04]  /*13f0*/  @P0 ST.E.U8 desc[UR4][R6.64+0x1], R15 ;  /* 0x0000010f06000985 */ /* 0x0003e8000c101104 */
[----:B------:R-:W2:Y:S01]  /*1400*/  @P0 LD.E.U8 R8, desc[UR6][R10.64+0x1] ;  /* 0x000001060a080980 */ /* 0x000ea2000c101100 */
[----:B------:R-:W-:-:S04]  /*1410*/  LOP3.LUT R3, R3, 0x1, RZ, 0xc0, !PT ;  /* 0x0000000103037812 */ /* 0x000fc800078ec0ff */
[----:B------:R-:W-:Y:S01]  /*1420*/  ISETP.NE.U32.AND P2, PT, R3, 0x1, PT ;  /* 0x000000010300780c */ /* 0x000fe20003f45070 */
[----:B--2---:R-:W-:-:S05]  /*1430*/  @P0 VIADD R19, R8, 0x2 ;  /* 0x0000000208130836 */ /* 0x004fca0000000000 */
[----:B------:R4:W-:Y:S04]  /*1440*/  @P0 ST.E.U8 desc[UR4][R6.64+0x2], R19 ;  /* 0x0000021306000985 */ /* 0x0009e8000c101104 */
[----:B------:R-:W2:Y:S01]  /*1450*/  @P0 LD.E.U8 R8, desc[UR6][R10.64+0x1] ;  /* 0x000001060a080980 */ /* 0x000ea2000c101100 */
[----:B------:R-:W-:Y:S02]  /*1460*/  @P0 VIADD R9, R9, 0x2 ;  /* 0x0000000209090836 */ /* 0x000fe40000000000 */
[----:B------:R-:W-:Y:S02]  /*1470*/  @!P2 R2UR UR6, R16 ;  /* 0x000000001006a2ca */ /* 0x000fe400000e0000 */
[----:B------:R-:W-:Y:S02]  /*1480*/  @!P2 R2UR UR7, R17 ;  /* 0x000000001107a2ca */ /* 0x000fe400000e0000 */
[----:B------:R-:W-:-:S05]  /*1490*/  @!P2 IADD3 R12, P1, PT, R9, R18, RZ ;  /* 0x00000012090ca210 */ /* 0x000fca0007f3e0ff */
[----:B0-----:R-:W-:Y:S02]  /*14a0*/  @!P2 IMAD.X R13, RZ, RZ, R2, P1 ;  /* 0x000000ffff0da224 */ /* 0x001fe400008e0602 */
[----:B--2---:R-:W-:-:S05]  /*14b0*/  @P0 VIADD R3, R8, 0xfffffffe ;  /* 0xfffffffe08030836 */ /* 0x004fca0000000000 */
[----:B------:R4:W-:Y:S04]  /*14c0*/  @P0 ST.E.U8 desc[UR4][R6.64+0x3], R3 ;  /* 0x0000030306000985 */ /* 0x0009e8000c101104 */
[----:B------:R-:W2:Y:S01]  /*14d0*/  @!P2 LD.E.U8 R14, desc[UR6][R12.64] ;  /* 0x000000060c0ea980 */ /* 0x000ea2000c101100 */
[----:B------:R-:W-:Y:S02]  /*14e0*/  @!P2 R2UR UR4, R16 ;  /* 0x000000001004a2ca */ /* 0x000fe400000e0000 */
[----:B------:R-:W-:Y:S02]  /*14f0*/  @!P2 R2UR UR5, R17 ;  /* 0x000000001105a2ca */ /* 0x000fe400000e0000 */
[----:B------:R-:W-:-:S05]  /*1500*/  @!P2 LEA R8, P0, R9, R4, 0x1 ;  /* 0x000000040908a211 */ /* 0x000fca00078008ff */
[----:B------:R-:W-:Y:S02]  /*1510*/  @!P2 IMAD.X R9, RZ, RZ, R5, P0 ;  /* 0x000000ffff09a224 */ /* 0x000fe400000e0605 */
[----:B--2---:R-:W-:-:S05]  /*1520*/  @!P2 VIADD R11, R14, 0x2 ;  /* 0x000000020e0ba836 */ /* 0x004fca0000000000 */
[----:B------:R4:W-:Y:S04]  /*1530*/  @!P2 ST.E.U8 desc[UR4][R8.64], R11 ;  /* 0x0000000b0800a985 */ /* 0x0009e8000c101104 */
[----:B------:R-:W1:Y:S02]  /*1540*/  @!P2 LD.E.U8 R10, desc[UR6][R12.64] ;  /* 0x000000060c0aa980 */ /* 0x000e64000c101100 */
[----:B-1----:R-:W-:-:S05]  /*1550*/  @!P2 VIADD R15, R10, 0xfffffffe ;  /* 0xfffffffe0a0fa836 */ /* 0x002fca0000000000 */
[----:B------:R4:W-:Y:S02]  /*1560*/  @!P2 ST.E.U8 desc[UR4][R8.64+0x1], R15 ;  /* 0x0000010f0800a985 */ /* 0x0009e4000c101104 */
.L_x_10:
[----:B--234-:R-:W-:Y:S01]  /*1570*/  IADD3 R6, P0, PT, R0, R4, RZ ;  /* 0x0000000400067210 */ /* 0x01cfe20007f1e0ff */
[----:B------:R-:W-:Y:S01]  /*1580*/  IMAD.MOV.U32 R3, RZ, RZ, RZ ;  /* 0x000000ffff037224 */ /* 0x000fe200078e00ff */
[----:B------:R-:W-:Y:S02]  /*1590*/  R2UR UR4, R16 ;  /* 0x00000000100472ca */ /* 0x000fe400000e0000 */
[----:B------:R-:W-:Y:S02]  /*15a0*/  R2UR UR5, R17 ;  /* 0x00000000110572ca */ /* 0x000fe400000e0000 */
[C---:B------:R-:W-:Y:S02]  /*15b0*/  LEA.HI.X.SX32 R7, R0.reuse, R5, 0x1, P0 ;  /* 0x0000000500077211 */ /* 0x040fe400000f0eff */
[C---:B------:R-:W-:Y:S02]  /*15c0*/  ISETP.GE.AND P0, PT, R0.reuse, 0x4, PT ;  /* 0x000000040000780c */ /* 0x040fe40003f06270 */
[----:B------:R-:W-:-:S04]  /*15d0*/  VIMNMX R8, PT, PT, R0, 0x1, !PT ;  /* 0x0000000100087848 */ /* 0x000fc80007fe0100 */
[----:B------:R-:W-:-:S03]  /*15e0*/  LOP3.LUT R0, R8, 0x3, RZ, 0xc0, !PT ;  /* 0x0000000308007812 */ /* 0x000fc600078ec0ff */
[----:B------:R0:W-:Y:S04]  /*15f0*/  ST.E.U8 desc[UR4][R6.64], RZ ;  /* 0x000000ff06007985 */ /* 0x0001e8000c101104 */
[----:B------:R-:W-:Y:S05]  /*1600*/  @!P0 BRA `(.L_x_12) ;  /* 0x0000000400648947 */ /* 0x000fea0003800000 */
[----:B0-----:R-:W-:Y:S01]  /*1610*/  IADD3 R6, P0, PT, R4, 0x1, RZ ;  /* 0x0000000104067810 */ /* 0x001fe20007f1e0ff */
[----:B------:R-:W-:Y:S01]  /*1620*/  BSSY.RECONVERGENT B0, `(.L_x_12) ;  /* 0x0000057000007945 */ /* 0x000fe20003800200 */
[----:B------:R-:W-:-:S03]  /*1630*/  LOP3.LUT R3, R8, 0x7ffffffc, RZ, 0xc0, !PT ;  /* 0x7ffffffc08037812 */ /* 0x000fc600078ec0ff */
[----:B------:R-:W-:Y:S02]  /*1640*/  IMAD.X R7, RZ, RZ, R5, P0 ;  /* 0x000000ffff077224 */ /* 0x000fe400000e0605 */
[----:B------:R-:W-:-:S07]  /*1650*/  IMAD.MOV R8, RZ, RZ, -R3 ;  /* 0x000000ffff087224 */ /* 0x000fce00078e0a03 */
.L_x_24:
[----:B------:R-:W-:Y:S02]  /*1660*/  R2UR UR4, R16 ;  /* 0x00000000100472ca */ /* 0x000fe400000e0000 */
[----:B------:R-:W-:-:S13]  /*1670*/  R2UR UR5, R17 ;  /* 0x00000000110572ca */ /* 0x000fda00000e0000 */
[----:B------:R-:W2:Y:S01]  /*1680*/  LD.E.S8 R10, desc[UR4][R6.64+-0x1] ;  /* 0xffffff04060a7980 */ /* 0x000ea2000c101300 */
[----:B------:R-:W-:Y:S01]  /*1690*/  BSSY.RECONVERGENT B1, `(.L_x_13) ;  /* 0x000000e000017945 */ /* 0x000fe20003800200 */
[----:B--2---:R-:W-:-:S13]  /*16a0*/  ISETP.GE.AND P0, PT, R10, 0x7b, PT ;  /* 0x0000007b0a00780c */ /* 0x004fda0003f06270 */
[----:B------:R-:W-:Y:S01]  /*16b0*/  @P0 R2UR UR4, R16 ;  /* 0x00000000100402ca */ /* 0x000fe200000e0000 */
[----:B------:R-:W-:Y:S01]  /*16c0*/  @P0 VIADD R9, R10, 0xffffffe7 ;  /* 0xffffffe70a090836 */ /* 0x000fe20000000000 */
[----:B------:R-:W-:-:S13]  /*16d0*/  @P0 R2UR UR5, R17 ;  /* 0x00000000110502ca */ /* 0x000fda00000e0000 */
[----:B------:R0:W-:Y:S01]  /*16e0*/  @P0 ST.E.U8 desc[UR4][R6.64+-0x1], R9 ;  /* 0xffffff0906000985 */ /* 0x0001e2000c101104 */
[----:B------:R-:W-:Y:S05]  /*16f0*/  @P0 BRA `(.L_x_14) ;  /* 0x00000000001c0947 */ /* 0x000fea0003800000 */
[----:B------:R-:W-:-:S13]  /*1700*/  ISETP.GT.AND P0, PT, R10, 0x60, PT ;  /* 0x000000600a00780c */ /* 0x000fda0003f04270 */
[----:B0-----:R-:W-:Y:S01]  /*1710*/  @!P0 IMAD.MOV R9, RZ, RZ, -R10 ;  /* 0x000000ffff098224 */ /* 0x001fe200078e0a0a */
[----:B------:R-:W-:Y:S02]  /*1720*/  @!P0 R2UR UR4, R16 ;  /* 0x00000000100482ca */ /* 0x000fe400000e0000 */
[----:B------:R-:W-:Y:S02]  /*1730*/  @!P0 R2UR UR5, R17 ;  /* 0x00000000110582ca */ /* 0x000fe400000e0000 */
[----:B------:R-:W-:-:S05]  /*1740*/  @!P0 PRMT R9, R9, 0x7710, RZ ;  /* 0x0000771009098816 */ /* 0x000fca00000000ff */
[----:B------:R-:W-:-:S06]  /*1750*/  @!P0 VIADD R9, R9, 0xffffffc2 ;  /* 0xffffffc209098836 */ /* 0x000fcc0000000000 */
[----:B------:R1:W-:Y:S02]  /*1760*/  @!P0 ST.E.U8 desc[UR4][R6.64+-0x1], R9 ;  /* 0xffffff0906008985 */ /* 0x0003e4000c101104 */
.L_x_14:
[----:B------:R-:W-:Y:S05]  /*1770*/  BSYNC.RECONVERGENT B1 ;  /* 0x0000000000017941 */ /* 0x000fea0003800200 */
.L_x_13:
[----:B------:R-:W-:Y:S02]  /*1780*/  R2UR UR4, R16 ;  /* 0x00000000100472ca */ /* 0x000fe400000e0000 */
[----:B------:R-:W-:-:S13]  /*1790*/  R2UR UR5, R17 ;  /* 0x00000000110572ca */ /* 0x000fda00000e0000 */
[----:B01----:R-:W2:Y:S01]  /*17a0*/  LD.E.S8 R9, desc[UR4][R6.64] ;  /* 0x0000000406097980 */ /* 0x003ea2000c101300 */
[----:B------:R-:W-:Y:S01]  /*17b0*/  VIADD R8, R8, 0x4 ;  /* 0x0000000408087836 */ /* 0x000fe20000000000 */
[----:B------:R-:W-:Y:S04]  /*17c0*/  BSSY.RECONVERGENT B1, `(.L_x_15) ;  /* 0x0000011000017945 */ /* 0x000fe80003800200 */
[----:B------:R-:W-:Y:S02]  /*17d0*/  ISETP.NE.AND P0, PT, R8, RZ, PT ;  /* 0x000000ff0800720c */ /* 0x000fe40003f05270 */
[----:B--2---:R-:W-:-:S13]  /*17e0*/  ISETP.GT.AND P1, PT, R9, 0x39, PT ;  /* 0x000000390900780c */ /* 0x004fda0003f24270 */
[----:B------:R-:W-:Y:S05]  /*17f0*/  @P1 BRA `(.L_x_16) ;  /* 0x0000000000241947 */ /* 0x000fea0003800000 */
[----:B------:R-:W-:-:S13]  /*1800*/  ISETP.GT.AND P1, PT, R9, 0x2f, PT ;  /* 0x0000002f0900780c */ /* 0x000fda0003f24270 */
[----:B------:R-:W-:Y:S05]  /*1810*/  @P1 BRA `(.L_x_17) ;  /* 0x00000000002c1947 */ /* 0x000fea0003800000 */
[----:B------:R-:W-:Y:S01]  /*1820*/  IMAD.MOV R9, RZ, RZ, -R9 ;  /* 0x000000ffff097224 */ /* 0x000fe200078e0a09 */
[----:B------:R-:W-:Y:S02]  /*1830*/  R2UR UR4, R16 ;  /* 0x00000000100472ca */ /* 0x000fe400000e0000 */
[----:B------:R-:W-:Y:S02]  /*1840*/  R2UR UR5, R17 ;  /* 0x00000000110572ca */ /* 0x000fe400000e0000 */
[----:B------:R-:W-:-:S05]  /*1850*/  PRMT R9, R9, 0x7710, RZ ;  /* 0x0000771009097816 */ /* 0x000fca00000000ff */
[----:B------:R-:W-:-:S06]  /*1860*/  VIADD R9, R9, 0x60 ;  /* 0x0000006009097836 */ /* 0x000fcc0000000000 */
[----:B------:R0:W-:Y:S01]  /*1870*/  ST.E.U8 desc[UR4][R6.64], R9 ;  /* 0x0000000906007985 */ /* 0x0001e2000c101104 */
[----:B------:R-:W-:Y:S05]  /*1880*/  BRA `(.L_x_17) ;  /* 0x0000000000107947 */ /* 0x000fea0003800000 */
.L_x_16:
[----:B------:R-:W-:Y:S01]  /*1890*/  R2UR UR4, R16 ;  /* 0x00000000100472ca */ /* 0x000fe200000e0000 */
[----:B------:R-:W-:Y:S01]  /*18a0*/  VIADD R9, R9, 0xfffffff7 ;  /* 0xfffffff709097836 */ /* 0x000fe20000000000 */
[----:B------:R-:W-:-:S13]  /*18b0*/  R2UR UR5, R17 ;  /* 0x00000000110572ca */ /* 0x000fda00000e0000 */
[----:B------:R1:W-:Y:S02]  /*18c0*/  ST.E.U8 desc[UR4][R6.64], R9 ;  /* 0x0000000906007985 */ /* 0x0003e4000c101104 */
.L_x_17:
[----:B------:R-:W-:Y:S05]  /*18d0*/  BSYNC.RECONVERGENT B1 ;  /* 0x0000000000017941 */ /* 0x000fea0003800200 */
.L_x_15:
[----:B------:R-:W-:Y:S02]  /*18e0*/  R2UR UR4, R16 ;  /* 0x00000000100472ca */ /* 0x000fe400000e0000 */
[----:B------:R-:W-:-:S13]  /*18f0*/  R2UR UR5, R17 ;  /* 0x00000000110572ca */ /* 0x000fda00000e0000 */
[----:B01----:R-:W2:Y:S01]  /*1900*/  LD.E.S8 R9, desc[UR4][R6.64+0x1] ;  /* 0x0000010406097980 */ /* 0x003ea2000c101300 */
[----:B------:R-:W-:Y:S01]  /*1910*/  BSSY.RECONVERGENT B1, `(.L_x_18) ;  /* 0x0000010000017945 */ /* 0x000fe20003800200 */
        /* <DEDUP_REMOVED lines=11> */
.L_x_19:
[----:B------:R-:W-:Y:S01]  /*19d0*/  R2UR UR4, R16 ;  /* 0x00000000100472ca */ /* 0x000fe200000e0000 */
[----:B------:R-:W-:Y:S01]  /*19e0*/  VIADD R9, R9, 0xffffffe7 ;  /* 0xffffffe709097836 */ /* 0x000fe20000000000 */
[----:B------:R-:W-:-:S13]  /*19f0*/  R2UR UR5, R17 ;  /* 0x00000000110572ca */ /* 0x000fda00000e0000 */
[----:B------:R0:W-:Y:S02]  /*1a00*/  ST.E.U8 desc[UR4][R6.64+0x1], R9 ;  /* 0x0000010906007985 */ /* 0x0001e4000c101104 */
.L_x_20:
[----:B------:R-:W-:Y:S05]  /*1a10*/  BSYNC.RECONVERGENT B1 ;  /* 0x0000000000017941 */ /* 0x000fea0003800200 */
.L_x_18:
        /* <DEDUP_REMOVED lines=15> */
.L_x_22:
[----:B------:R-:W-:Y:S01]  /*1b10*/  R2UR UR4, R16 ;  /* 0x00000000100472ca */ /* 0x000fe200000e0000 */
[----:B------:R-:W-:Y:S01]  /*1b20*/  VIADD R9, R9, 0xfffffff7 ;  /* 0xfffffff709097836 */ /* 0x000fe20000000000 */
[----:B------:R-:W-:-:S13]  /*1b30*/  R2UR UR5, R17 ;  /* 0x00000000110572ca */ /* 0x000fda00000e0000 */
[----:B------:R0:W-:Y:S02]  /*1b40*/  ST.E.U8 desc[UR4][R6.64+0x2], R9 ;  /* 0x0000020906007985 */ /* 0x0001e4000c101104 */
.L_x_23:
[----:B------:R-:W-:Y:S05]  /*1b50*/  BSYNC.RECONVERGENT B1 ;  /* 0x0000000000017941 */ /* 0x000fea0003800200 */
.L_x_21:
[----:B01----:R-:W-:-:S05]  /*1b60*/  IADD3 R6, P1, PT, R6, 0x4, RZ ;  /* 0x0000000406067810 */ /* 0x003fca0007f3e0ff */
[----:B------:R-:W-:Y:S01]  /*1b70*/  IMAD.X R7, RZ, RZ, R7, P1 ;  /* 0x000000ffff077224 */ /* 0x000fe200008e0607 */
[----:B------:R-:W-:Y:S07]  /*1b80*/  @P0 BRA `(.L_x_24) ;  /* 0xfffffff800b40947 */ /* 0x000fee000383ffff */
[----:B------:R-:W-:Y:S05]  /*1b90*/  BSYNC.RECONVERGENT B0 ;  /* 0x0000000000007941 */ /* 0x000fea0003800200 */
.L_x_12:
[----:B------:R-:W-:-:S13]  /*1ba0*/  ISETP.NE.AND P0, PT, R0, RZ, PT ;  /* 0x000000ff0000720c */ /* 0x000fda0003f05270 */
[----:B------:R-:W-:Y:S05]  /*1bb0*/  @!P0 BRA `(.L_x_25) ;  /* 0x0000000000f08947 */ /* 0x000fea0003800000 */
[----:B0-----:R-:W-:Y:S01]  /*1bc0*/  IADD3 R6, P0, PT, R3, R4, RZ ;  /* 0x0000000403067210 */ /* 0x001fe20007f1e0ff */
[----:B------:R-:W-:Y:S01]  /*1bd0*/  BSSY.RECONVERGENT B0, `(.L_x_26) ;  /* 0x0000034000007945 */ /* 0x000fe20003800200 */
[----:B------:R-:W-:-:S03]  /*1be0*/  IMAD.MOV R0, RZ, RZ, -R0 ;  /* 0x000000ffff007224 */ /* 0x000fc600078e0a00 */
[----:B------:R-:W-:-:S08]  /*1bf0*/  IMAD.X R7, RZ, RZ, R5, P0 ;  /* 0x000000ffff077224 */ /* 0x000fd000000e0605 */
.L_x_33:
[----:B------:R-:W-:Y:S01]  /*1c00*/  LOP3.LUT R8, R3, 0x1, RZ, 0xc0, !PT ;  /* 0x0000000103087812 */ /* 0x000fe200078ec0ff */
[----:B------:R-:W-:Y:S03]  /*1c10*/  BSSY.RECONVERGENT B1, `(.L_x_27) ;  /* 0x0000028000017945 */ /* 0x000fe60003800200 */
[----:B------:R-:W-:-:S13]  /*1c20*/  ISETP.NE.U32.AND P0, PT, R8, 0x1, PT ;  /* 0x000000010800780c */ /* 0x000fda0003f05070 */
[----:B------:R-:W-:Y:S05]  /*1c30*/  @P0 BRA `(.L_x_28) ;  /* 0x00000000004c0947 */ /* 0x000fea0003800000 */
[----:B------:R-:W-:Y:S02]  /*1c40*/  R2UR UR4, R16 ;  /* 0x00000000100472ca */ /* 0x000fe400000e0000 */
[----:B------:R-:W-:-:S13]  /*1c50*/  R2UR UR5, R17 ;  /* 0x00000000110572ca */ /* 0x000fda00000e0000 */
[----:B------:R-:W2:Y:S02]  /*1c60*/  LD.E.S8 R9, desc[UR4][R6.64] ;  /* 0x0000000406097980 */ /* 0x000ea4000c101300 */
        /* <DEDUP_REMOVED lines=11> */
.L_x_29:
[----:B------:R-:W-:Y:S01]  /*1d20*/  R2UR UR4, R16 ;  /* 0x00000000100472ca */ /* 0x000fe200000e0000 */
[----:B------:R-:W-:Y:S01]  /*1d30*/  VIADD R9, R9, 0xfffffff7 ;  /* 0xfffffff709097836 */ /* 0x000fe20000000000 */
[----:B------:R-:W-:-:S13]  /*1d40*/  R2UR UR5, R17 ;  /* 0x00000000110572ca */ /* 0x000fda00000e0000 */
[----:B------:R2:W-:Y:S01]  /*1d50*/  ST.E.U8 desc[UR4][R6.64], R9 ;  /* 0x0000000906007985 */ /* 0x0005e2000c101104 */
[----:B------:R-:W-:Y:S05]  /*1d60*/  BRA `(.L_x_30) ;  /* 0x0000000000487947 */ /* 0x000fea0003800000 */
.L_x_28:
        /* <DEDUP_REMOVED lines=14> */
.L_x_31:
[----:B------:R-:W-:Y:S01]  /*1e50*/  R2UR UR4, R16 ;  /* 0x00000000100472ca */ /* 0x000fe200000e0000 */
[----:B------:R-:W-:Y:S01]  /*1e60*/  VIADD R9, R9, 0xffffffe7 ;  /* 0xffffffe709097836 */ /* 0x000fe20000000000 */
[----:B------:R-:W-:-:S13]  /*1e70*/  R2UR UR5, R17 ;  /* 0x00000000110572ca */ /* 0x000fda00000e0000 */
[----:B------:R1:W-:Y:S02]  /*1e80*/  ST.E.U8 desc[UR4][R6.64], R9 ;  /* 0x0000000906007985 */ /* 0x0003e4000c101104 */
.L_x_30:
[----:B------:R-:W-:Y:S05]  /*1e90*/  BSYNC.RECONVERGENT B1 ;  /* 0x0000000000017941 */ /* 0x000fea0003800200 */
.L_x_27:
[----:B------:R-:W-:Y:S01]  /*1ea0*/  VIADD R0, R0, 0x1 ;  /* 0x0000000100007836 */ /* 0x000fe20000000000 */
[----:B0123--:R-:W-:-:S04]  /*1eb0*/  IADD3 R6, P1, PT, R6, 0x1, RZ ;  /* 0x0000000106067810 */ /* 0x00ffc80007f3e0ff */
[----:B------:R-:W-:Y:S01]  /*1ec0*/  ISETP.NE.AND P0, PT, R0, RZ, PT ;  /* 0x000000ff0000720c */ /* 0x000fe20003f05270 */
[----:B------:R-:W-:-:S12]  /*1ed0*/  IMAD.X R7, RZ, RZ, R7, P1 ;  /* 0x000000ffff077224 */ /* 0x000fd800008e0607 */
[----:B------:R-:W-:Y:S05]  /*1ee0*/  @!P0 BRA `(.L_x_32) ;  /* 0x0000000000088947 */ /* 0x000fea0003800000 */
[----:B------:R-:W-:Y:S01]  /*1ef0*/  VIADD R3, R3, 0x1 ;  /* 0x0000000103037836 */ /* 0x000fe20000000000 */
[----:B------:R-:W-:Y:S06]  /*1f00*/  BRA `(.L_x_33) ;  /* 0xfffffffc003c7947 */ /* 0x000fec000383ffff */
.L_x_32:
[----:B------:R-:W-:Y:S05]  /*1f10*/  BSYNC.RECONVERGENT B0 ;  /* 0x0000000000007941 */ /* 0x000fea0003800200 */
.L_x_26:
[----:B------:R-:W-:Y:S05]  /*1f20*/  BRA `(.L_x_25) ;  /* 0x0000000000147947 */ /* 0x000fea0003800000 */
.L_x_7:
[----:B------:R-:W-:Y:S02]  /*1f30*/  R2UR UR4, R16 ;  /* 0x00000000100472ca */ /* 0x000fe400000e0000 */
[----:B------:R-:W-:Y:S02]  /*1f40*/  R2UR UR5, R17 ;  /* 0x00000000110572ca */ /* 0x000fe400000e0000 */
[----:B------:R-:W-:-:S04]  /*1f50*/  IADD3 R6, P0, PT, R0, R4, RZ ;  /* 0x0000000400067210 */ /* 0x000fc80007f1e0ff */
[----:B------:R-:W-:-:S07]  /*1f60*/  LEA.HI.X.SX32 R7, R0, R5, 0x1, P0 ;  /* 0x0000000500077211 */ /* 0x000fce00000f0eff */
[----:B------:R0:W-:Y:S02]  /*1f70*/  ST.E.U8 desc[UR4][R6.64], RZ ;  /* 0x000000ff06007985 */ /* 0x0001e4000c101104 */
.L_x_25:
[----:B------:R-:W-:Y:S01]  /*1f80*/  BSSY.RECONVERGENT B0, `(.L_x_34) ;  /* 0x000001a000007945 */ /* 0x000fe20003800200 */
[----:B------:R-:W-:-:S07]  /*1f90*/  IMAD.MOV.U32 R3, RZ, RZ, RZ ;  /* 0x000000ffff037224 */ /* 0x000fce00078e00ff */
.L_x_37:
[----:B------:R-:W-:Y:S02]  /*1fa0*/  R2UR UR4, R16 ;  /* 0x00000000100472ca */ /* 0x000fe400000e0000 */
[----:B------:R-:W-:Y:S02]  /*1fb0*/  R2UR UR5, R17 ;  /* 0x00000000110572ca */ /* 0x000fe400000e0000 */
[----:B0-----:R-:W-:-:S05]  /*1fc0*/  IADD3 R6, P0, PT, R3, R4, RZ ;  /* 0x0000000403067210 */ /* 0x001fca0007f1e0ff */
[----:B------:R-:W-:-:S06]  /*1fd0*/  IMAD.X R7, RZ, RZ, R5, P0 ;  /* 0x000000ffff077224 */ /* 0x000fcc00000e0605 */
[----:B------:R-:W2:Y:S01]  /*1fe0*/  LD.E.U8 R9, desc[UR4][R6.64] ;  /* 0x0000000406097980 */ /* 0x000ea2000c101100 */
[----:B------:R-:W-:Y:S01]  /*1ff0*/  BSSY.RECONVERGENT B1, `(.L_x_35) ;  /* 0x0000010000017945 */ /* 0x000fe20003800200 */
[C---:B------:R-:W-:Y:S01]  /*2000*/  ISETP.LT.U32.AND P2, PT, R3.reuse, 0xff, PT ;  /* 0x000000ff0300780c */ /* 0x040fe20003f41070 */
[----:B------:R-:W-:Y:S01]  /*2010*/  VIADD R0, R3, 0x1 ;  /* 0x0000000103007836 */ /* 0x000fe20000000000 */
[----:B------:R-:W-:Y:S02]  /*2020*/  PLOP3.LUT P1, PT, PT, PT, PT, 0x8, 0x80 ;  /* 0x000000000080781c */ /* 0x000fe40003f2e170 */
[----:B------:R-:W-:Y:S02]  /*2030*/  PLOP3.LUT P0, PT, PT, PT, PT, 0x80, 0x8 ;  /* 0x000000000008781c */ /* 0x000fe40003f0f070 */
[----:B--2---:R-:W-:-:S13]  /*2040*/  ISETP.NE.AND P3, PT, R9, RZ, PT ;  /* 0x000000ff0900720c */ /* 0x004fda0003f65270 */
[----:B------:R-:W-:Y:S05]  /*2050*/  @!P3 BRA `(.L_x_36) ;  /* 0x000000000024b947 */ /* 0x000fea0003800000 */
[----:B------:R-:W0:Y:S01]  /*2060*/  LDCU.64 UR4, c[0x0][0x390] ;  /* 0x00007200ff0477ac */ /* 0x000e220008000a00 */
[----:B------:R-:W-:Y:S02]  /*2070*/  R2UR UR6, R16 ;  /* 0x00000000100672ca */ /* 0x000fe400000e0000 */
[----:B------:R-:W-:Y:S02]  /*2080*/  R2UR UR7, R17 ;  /* 0x00000000110772ca */ /* 0x000fe400000e0000 */
[----:B0-----:R-:W-:-:S05]  /*2090*/  IADD3 R6, P0, PT, R3, UR4, RZ ;  /* 0x0000000403067c10 */ /* 0x001fca000ff1e0ff */
[----:B------:R-:W-:-:S06]  /*20a0*/  IMAD.X R7, RZ, RZ, UR5, P0 ;  /* 0x00000005ff077e24 */ /* 0x000fcc00080e06ff */
[----:B------:R-:W2:Y:S02]  /*20b0*/  LDG.E.U8 R6, desc[UR6][R6.64] ;  /* 0x0000000606067981 */ /* 0x000ea4000c1e1100 */
[----:B--2---:R-:W-:-:S04]  /*20c0*/  ISETP.NE.AND P1, PT, R9, R6, PT ;  /* 0x000000060900720c */ /* 0x004fc80003f25270 */
[----:B------:R-:W-:Y:S02]  /*20d0*/  ISETP.EQ.OR P0, PT, R6, RZ, !P1 ;  /* 0x000000ff0600720c */ /* 0x000fe40004f02670 */
[----:B------:R-:W-:-:S13]  /*20e0*/  PLOP3.LUT P1, PT, P1, PT, PT, 0x8, 0x80 ;  /* 0x000000000080781c */ /* 0x000fda0000f2e170 */
.L_x_36:
[----:B------:R-:W-:Y:S05]  /*20f0*/  BSYNC.RECONVERGENT B1 ;  /* 0x0000000000017941 */ /* 0x000fea0003800200 */
.L_x_35:
[----:B------:R-:W-:Y:S01]  /*2100*/  IMAD.MOV.U32 R3, RZ, RZ, R0 ;  /* 0x000000ffff037224 */ /* 0x000fe200078e0000 */
[----:B------:R-:W-:Y:S06]  /*2110*/  @P1 BRA P2, `(.L_x_37) ;  /* 0xfffffffc00a01947 */ /* 0x000fec000103ffff */
[----:B------:R-:W-:Y:S05]  /*2120*/  BSYNC.RECONVERGENT B0 ;  /* 0x0000000000007941 */ /* 0x000fea0003800200 */
.L_x_34:
[----:B------:R-:W-:Y:S01]  /*2130*/  MOV R6, 0x8 ;  /* 0x0000000800067802 */ /* 0x000fe20000000f00 */
[----:B------:R-:W-:Y:S05]  /*2140*/  BSSY.RECONVERGENT B0, `(.L_x_38) ;  /* 0x0000012000007945 */ /* 0x000fea0003800200 */
[----:B------:R-:W0:Y:S01]  /*2150*/  LDC.64 R6, c[0x4][R6] ;  /* 0x0100000006067b82 */ /* 0x000e220000000a00 */
[----:B------:R-:W-:Y:S05]  /*2160*/  @!P0 BRA `(.L_x_39) ;  /* 0x00000000003c8947 */ /* 0x000fea0003800000 */
[----:B------:R-:W-:-:S07]  /*2170*/  IMAD.MOV.U32 R3, RZ, RZ, RZ ;  /* 0x000000ffff037224 */ /* 0x000fce00078e00ff */
.L_x_40:
[----:B------:R-:W-:Y:S02]  /*2180*/  R2UR UR4, R16 ;  /* 0x00000000100472ca */ /* 0x000fe400000e0000 */
[----:B------:R-:W-:Y:S02]  /*2190*/  R2UR UR5, R17 ;  /* 0x00000000110572ca */ /* 0x000fe400000e0000 */
[----:B------:R-:W-:-:S05]  /*21a0*/  IADD3 R4, P0, PT, R3, R18, RZ ;  /* 0x0000001203047210 */ /* 0x000fca0007f1e0ff */
[----:B------:R-:W-:-:S06]  /*21b0*/  IMAD.X R5, RZ, RZ, R2, P0 ;  /* 0x000000ffff057224 */ /* 0x000fcc00000e0602 */
[----:B------:R-:W2:Y:S01]  /*21c0*/  LD.E.U8 R5, desc[UR4][R4.64] ;  /* 0x0000000404057980 */ /* 0x000ea2000c101100 */
[----:B------:R-:W1:Y:S01]  /*21d0*/  LDCU.64 UR4, c[0x0][0x390] ;  /* 0x00007200ff0477ac */ /* 0x000e620008000a00 */
[----:B------:R-:W-:Y:S02]  /*21e0*/  R2UR UR6, R16 ;  /* 0x00000000100672ca */ /* 0x000fe400000e0000 */
[----:B------:R-:W-:Y:S02]  /*21f0*/  R2UR UR7, R17 ;  /* 0x00000000110772ca */ /* 0x000fe400000e0000 */
[C---:B-1----:R-:W-:Y:S01]  /*2200*/  IADD3 R8, P0, PT, R3.reuse, UR4, RZ ;  /* 0x0000000403087c10 */ /* 0x042fe2000ff1e0ff */
[----:B------:R-:W-:-:S04]  /*2210*/  VIADD R3, R3, 0x1 ;  /* 0x0000000103037836 */ /* 0x000fc80000000000 */
[----:B------:R-:W-:Y:S01]  /*2220*/  IMAD.X R9, RZ, RZ, UR5, P0 ;  /* 0x00000005ff097e24 */ /* 0x000fe200080e06ff */
[----:B--2---:R-:W-:-:S05]  /*2230*/  ISETP.NE.AND P0, PT, R5, RZ, PT ;  /* 0x000000ff0500720c */ /* 0x004fca0003f05270 */
[----:B------:R1:W-:Y:S08]  /*2240*/  STG.E.U8 desc[UR6][R8.64], R5 ;  /* 0x0000000508007986 */ /* 0x0003f0000c101106 */
[----:B-1----:R-:W-:Y:S05]  /*2250*/  @P0 BRA `(.L_x_40) ;  /* 0xfffffffc00c80947 */ /* 0x002fea000383ffff */
.L_x_39:
[----:B------:R-:W-:Y:S05]  /*2260*/  BSYNC.RECONVERGENT B0 ;  /* 0x0000000000007941 */ /* 0x000fea0003800200 */
.L_x_38:
[----:B------:R-:W-:Y:S02]  /*2270*/  IMAD.MOV.U32 R4, RZ, RZ, R18 ;  /* 0x000000ffff047224 */ /* 0x000fe400078e0012 */
[----:B------:R-:W-:-:S07]  /*2280*/  IMAD.MOV.U32 R5, RZ, RZ, R2 ;  /* 0x000000ffff057224 */ /* 0x000fce00078e0002 */
[----:B------:R-:W-:-:S07]  /*2290*/  LEPC R20, `(.L_x_41) ;  /* 0x000000001014794e */ /* 0x000fce0000000000 */
[----:B0-----:R-:W-:Y:S05]  /*22a0*/  CALL.ABS.NOINC R6 ;  /* 0x0000000006007343 */ /* 0x001fea0003c00000 */
.L_x_41:
[----:B------:R-:W-:Y:S05]  /*22b0*/  EXIT ;  /* 0x000000000000794d */ /* 0x000fea0003800000 */
.L_x_42:
[----:B------:R-:W-:-:S00]  /*22c0*/  BRA `(.L_x_42) ;  /* 0xfffffffc00fc7947 */ /* 0x000fc0000383ffff */
[----:B------:R-:W-:-:S00]  /*22d0*/  NOP ;  /* 0x0000000000007918 */ /* 0x000fc00000000000 */
        /* <DEDUP_REMOVED lines=10> */
.L_x_43:


//--------------------- .nv.shared.reserved.0     --------------------------
	.section	.nv.shared.reserved.0,"aw",@nobits
	.weak		__nv_reservedSMEM_offset_0_alias
	.size		__nv_reservedSMEM_offset_0_alias, 0, 64
	.other		__nv_reservedSMEM_offset_0_alias,@"STO_CUDA_RESERVED_SHARED STV_DEFAULT"
__nv_reservedSMEM_offset_0_alias:
	.zero		0
	.zero		64


//--------------------- .nv.constant0._Z5crackPcS_S_i --------------------------
	.section	.nv.constant0._Z5crackPcS_S_i,"a",@progbits
	.sectionflags	@""
	.align	4
.nv.constant0._Z5crackPcS_S_i:
	.zero		924


//--------------------- SYMBOLS --------------------------

	.type		.nv.reservedSmem.offset0,@object
	.size		.nv.reservedSmem.offset0,0x4
	.type		malloc,@function
	.type		free,@function
